	.headerflags	@"EF_CUDA_TEXMODE_UNIFIED EF_CUDA_64BIT_ADDRESS EF_CUDA_SM86 EF_CUDA_VIRTUAL_SM(EF_CUDA_SM86)"
	.elftype	@"ET_EXEC"


//--------------------- .nv.info                  --------------------------
	.section	.nv.info,"",@"SHT_CUDA_INFO"
	.align	4


	//----- nvinfo : EIATTR_REGCOUNT
	.align		4
        /*0000*/ 	.byte	0x04, 0x2f
        /*0002*/ 	.short	(.L_1 - .L_0)
	.align		4
.L_0:
        /*0004*/ 	.word	index@(triton_mm)
        /*0008*/ 	.word	0x000000fe


	//----- nvinfo : EIATTR_MAX_STACK_SIZE
	.align		4
.L_1:
        /*000c*/ 	.byte	0x04, 0x23
        /*000e*/ 	.short	(.L_3 - .L_2)
	.align		4
.L_2:
        /*0010*/ 	.word	index@(triton_mm)
        /*0014*/ 	.word	0x00000000


	//----- nvinfo : EIATTR_MIN_STACK_SIZE
	.align		4
.L_3:
        /*0018*/ 	.byte	0x04, 0x12
        /*001a*/ 	.short	(.L_5 - .L_4)
	.align		4
.L_4:
        /*001c*/ 	.word	index@(triton_mm)
        /*0020*/ 	.word	0x00000000


	//----- nvinfo : EIATTR_FRAME_SIZE
	.align		4
.L_5:
        /*0024*/ 	.byte	0x04, 0x11
        /*0026*/ 	.short	(.L_7 - .L_6)
	.align		4
.L_6:
        /*0028*/ 	.word	index@(triton_mm)
        /*002c*/ 	.word	0x00000000
.L_7:


//--------------------- .nv.info.triton_mm        --------------------------
	.section	.nv.info.triton_mm,"",@"SHT_CUDA_INFO"
	.align	4


	//----- nvinfo : EIATTR_CUDA_API_VERSION
	.align		4
        /*0000*/ 	.byte	0x04, 0x37
        /*0002*/ 	.short	(.L_9 - .L_8)
.L_8:
        /*0004*/ 	.word	0x0000007b


	//----- nvinfo : EIATTR_SW2861232_WAR
	.align		4
.L_9:
        /*0008*/ 	.byte	0x01, 0x35
	.zero		2


	//----- nvinfo : EIATTR_PARAM_CBANK
	.align		4
        /*000c*/ 	.byte	0x04, 0x0a
        /*000e*/ 	.short	(.L_11 - .L_10)
	.align		4
.L_10:
        /*0010*/ 	.word	index@(.nv.constant0.triton_mm)
        /*0014*/ 	.short	0x0160
        /*0016*/ 	.short	0x0024


	//----- nvinfo : EIATTR_CBANK_PARAM_SIZE
	.align		4
.L_11:
        /*0018*/ 	.byte	0x03, 0x19
        /*001a*/ 	.short	0x0024


	//----- nvinfo : EIATTR_KPARAM_INFO
	.align		4
        /*001c*/ 	.byte	0x04, 0x17
        /*001e*/ 	.short	(.L_13 - .L_12)
.L_12:
        /*0020*/ 	.word	0x00000000
        /*0024*/ 	.short	0x0004
        /*0026*/ 	.short	0x0020
        /*0028*/ 	.byte	0x00, 0xf0, 0x11, 0x00


	//----- nvinfo : EIATTR_KPARAM_INFO
	.align		4
.L_13:
        /*002c*/ 	.byte	0x04, 0x17
        /*002e*/ 	.short	(.L_15 - .L_14)
.L_14:
        /*0030*/ 	.word	0x00000000
        /*0034*/ 	.short	0x0003
        /*0036*/ 	.short	0x0018
        /*0038*/ 	.byte	0x00, 0xf0, 0x21, 0x00


	//----- nvinfo : EIATTR_KPARAM_INFO
	.align		4
.L_15:
        /*003c*/ 	.byte	0x04, 0x17
        /*003e*/ 	.short	(.L_17 - .L_16)
.L_16:
        /*0040*/ 	.word	0x00000000
        /*0044*/ 	.short	0x0002
        /*0046*/ 	.short	0x0010
        /*0048*/ 	.byte	0x00, 0xf0, 0x21, 0x00


	//----- nvinfo : EIATTR_KPARAM_INFO
	.align		4
.L_17:
        /*004c*/ 	.byte	0x04, 0x17
        /*004e*/ 	.short	(.L_19 - .L_18)
.L_18:
        /*0050*/ 	.word	0x00000000
        /*0054*/ 	.short	0x0001
        /*0056*/ 	.short	0x0008
        /*0058*/ 	.byte	0x00, 0xf0, 0x21, 0x00


	//----- nvinfo : EIATTR_KPARAM_INFO
	.align		4
.L_19:
        /*005c*/ 	.byte	0x04, 0x17
        /*005e*/ 	.short	(.L_21 - .L_20)
.L_20:
        /*0060*/ 	.word	0x00000000
        /*0064*/ 	.short	0x0000
        /*0066*/ 	.short	0x0000
        /*0068*/ 	.byte	0x00, 0xf0, 0x21, 0x00


	//----- nvinfo : EIATTR_MAXREG_COUNT
	.align		4
.L_21:
        /*006c*/ 	.byte	0x03, 0x1b
        /*006e*/ 	.short	0x00ff


	//----- nvinfo : EIATTR_EXIT_INSTR_OFFSETS
	.align		4
        /*0070*/ 	.byte	0x04, 0x1c
        /*0072*/ 	.short	(.L_23 - .L_22)


	//   ....[0]....
.L_22:
        /*0074*/ 	.word	0x00000040


	//   ....[1]....
        /*0078*/ 	.word	0x00014210


	//   ....[2]....
        /*007c*/ 	.word	0x00014230


	//----- nvinfo : EIATTR_MAX_THREADS
	.align		4
.L_23:
        /*0080*/ 	.byte	0x04, 0x05
        /*0082*/ 	.short	(.L_25 - .L_24)
.L_24:
        /*0084*/ 	.word	0x00000100
        /*0088*/ 	.word	0x00000001
        /*008c*/ 	.word	0x00000001
.L_25:


//--------------------- .nv.rel.action            --------------------------
	.section	.nv.rel.action,"",@"SHT_CUDA_RELOCINFO"
	.align	8
	.sectionentsize	8
        /*0000*/ 	.byte	0x73, 0x00, 0x00, 0x00, 0x00, 0x00, 0x00, 0x00, 0x00, 0x00, 0x00, 0x11, 0x25, 0x00, 0x05, 0x36


//--------------------- .nv.constant0.triton_mm   --------------------------
	.section	.nv.constant0.triton_mm,"a",@progbits
	.align	4
.nv.constant0.triton_mm:
	.zero		388


//--------------------- .text.triton_mm           --------------------------
	.section	.text.triton_mm,"ax",@progbits
	.sectionflags	@"SHF_BARRIERS=1"
	.sectioninfo	@"SHI_REGISTERS=254"
	.align	128
        .global         triton_mm
        .type           triton_mm,@function
        .size           triton_mm,(.L_x_3 - triton_mm)
        .other          triton_mm,@"STO_CUDA_ENTRY STV_DEFAULT"
triton_mm:
.text.triton_mm:
[----:B------:R-:W-:-:S02]  /*0000*/  MOV R1, c[0x0][0x28] ;  /* 0x00000a0000017a02 */ /* 0x000fc40000000f00 */
[----:B------:R-:W-:-:S05]  /*0010*/  MOV R5, c[0x0][0x180] ;  /* 0x0000600000057a02 */ /* 0x000fca0000000f00 */
[----:B------:R-:W-:-:S05]  /*0020*/  IMAD R0, R5, 0x1900, RZ ;  /* 0x0000190005007824 */ /* 0x000fca00078e02ff */
[----:B------:R-:W-:-:S13]  /*0030*/  ISETP.NE.AND P0, PT, R0, RZ, PT ;  /* 0x000000ff0000720c */ /* 0x000fda0003f05270 */
[----:B------:R-:W-:Y:S05]  /*0040*/  @!P0 EXIT ;  /* 0x000000000000894d */ /* 0x000fea0003800000 */
[----:B------:R-:W1:Y:S01]  /*0050*/  S2R R11, SR_CTAID.X ;  /* 0x00000000000b7919 */ /* 0x000e620000002500 */
[----:B------:R-:W-:Y:S01]  /*0060*/  IMAD R5, R5, 0x32, RZ ;  /* 0x0000003205057824 */ /* 0x000fe200078e02ff */
[----:B------:R-:W-:Y:S01]  /*0070*/  MOV R73, 0x4 ;  /* 0x0000000400497802 */ /* 0x000fe20000000f00 */
[----:B------:R-:W-:Y:S01]  /*0080*/  ULDC.64 UR10, c[0x0][0x118] ;  /* 0x00004600000a7ab9 */ /* 0x000fe20000000a00 */
[----:B------:R-:W-:Y:S01]  /*0090*/  MOV R75, 0x3 ;  /* 0x00000003004b7802 */ /* 0x000fe20000000f00 */
[----:B------:R-:W-:Y:S01]  /*00a0*/  CS2R R42, SRZ ;  /* 0x00000000002a7805 */ /* 0x000fe2000001ff00 */
[----:B------:R-:W-:Y:S01]  /*00b0*/  IADD3 R0, R5, 0x7f, RZ ;  /* 0x0000007f05007810 */ /* 0x000fe20007ffe0ff */
[----:B------:R-:W-:Y:S01]  /*00c0*/  CS2R R76, SRZ ;  /* 0x00000000004c7805 */ /* 0x000fe2000001ff00 */
[----:B------:R-:W-:Y:S01]  /*00d0*/  IABS R31, R5 ;  /* 0x00000005001f7213 */ /* 0x000fe20000000000 */
[----:B------:R-:W-:Y:S01]  /*00e0*/  CS2R R78, SRZ ;  /* 0x00000000004e7805 */ /* 0x000fe2000001ff00 */
[----:B------:R-:W-:Y:S01]  /*00f0*/  SHF.R.S32.HI R3, RZ, 0x1f, R0 ;  /* 0x0000001fff037819 */ /* 0x000fe20000011400 */
[----:B------:R-:W-:Y:S01]  /*0100*/  CS2R R80, SRZ ;  /* 0x0000000000507805 */ /* 0x000fe2000001ff00 */
[----:B------:R-:W-:Y:S01]  /*0110*/  MOV R126, 0xffffffc0 ;  /* 0xffffffc0007e7802 */ /* 0x000fe20000000f00 */
[----:B------:R-:W-:Y:S01]  /*0120*/  CS2R R82, SRZ ;  /* 0x0000000000527805 */ /* 0x000fe2000001ff00 */
[----:B------:R-:W-:Y:S01]  /*0130*/  LEA.HI R3, R3, R0, RZ, 0x7 ;  /* 0x0000000003037211 */ /* 0x000fe200078f38ff */
[----:B------:R-:W-:Y:S01]  /*0140*/  CS2R R84, SRZ ;  /* 0x0000000000547805 */ /* 0x000fe2000001ff00 */
        /* <DEDUP_REMOVED lines=8> */
[----:B-1----:R-:W-:Y:S01]  /*01d0*/  SHF.R.S32.HI R2, RZ, 0x1f, R11 ;  /* 0x0000001fff027819 */ /* 0x002fe2000001140b */
[----:B------:R-:W-:Y:S01]  /*01e0*/  CS2R R102, SRZ ;  /* 0x0000000000667805 */ /* 0x000fe2000001ff00 */
[-C--:B------:R-:W-:Y:S01]  /*01f0*/  IABS R9, R11.reuse ;  /* 0x0000000b00097213 */ /* 0x080fe20000000000 */
[----:B------:R-:W-:Y:S01]  /*0200*/  CS2R R88, SRZ ;  /* 0x0000000000587805 */ /* 0x000fe2000001ff00 */
[----:B------:R-:W-:Y:S01]  /*0210*/  LEA.HI R2, R2, R11, RZ, 0x3 ;  /* 0x0000000b02027211 */ /* 0x000fe200078f18ff */
[----:B------:R-:W-:Y:S01]  /*0220*/  CS2R R90, SRZ ;  /* 0x00000000005a7805 */ /* 0x000fe2000001ff00 */
[----:B------:R-:W-:Y:S01]  /*0230*/  ISETP.GE.AND P1, PT, R11, RZ, PT ;  /* 0x000000ff0b00720c */ /* 0x000fe20003f26270 */
[----:B------:R-:W-:Y:S01]  /*0240*/  CS2R R104, SRZ ;  /* 0x0000000000687805 */ /* 0x000fe2000001ff00 */
[----:B------:R-:W-:Y:S01]  /*0250*/  LOP3.LUT R0, R2, 0xfffffff8, RZ, 0xc0, !PT ;  /* 0xfffffff802007812 */ /* 0x000fe200078ec0ff */
[----:B------:R-:W-:Y:S01]  /*0260*/  CS2R R106, SRZ ;  /* 0x00000000006a7805 */ /* 0x000fe2000001ff00 */
[----:B------:R-:W-:Y:S01]  /*0270*/  CS2R R112, SRZ ;  /* 0x0000000000707805 */ /* 0x000fe2000001ff00 */
[----:B------:R-:W-:Y:S01]  /*0280*/  CS2R R114, SRZ ;  /* 0x0000000000727805 */ /* 0x000fe2000001ff00 */
[----:B------:R-:W-:Y:S01]  /*0290*/  LEA.HI.SX32 R3, R3, -R0, 0x19 ;  /* 0x8000000003037211 */ /* 0x000fe200078fcaff */
[----:B------:R-:W-:-:S02]  /*02a0*/  UMOV UR6, URZ ;  /* 0x0000003f00067c82 */ /* 0x000fc40008000000 */
[----:B------:R-:W-:Y:S01]  /*02b0*/  UMOV UR7, URZ ;  /* 0x0000003f00077c82 */ /* 0x000fe20008000000 */
[----:B------:R-:W-:Y:S01]  /*02c0*/  IMNMX R6, R3, 0x8, PT ;  /* 0x0000000803067817 */ /* 0x000fe20003800200 */
[----:B------:R-:W-:Y:S02]  /*02d0*/  UMOV UR8, 0x20000 ;  /* 0x0002000000087882 */ /* 0x000fe40000000000 */
[----:B------:R-:W-:Y:S01]  /*02e0*/  UMOV UR4, URZ ;  /* 0x0000003f00047c82 */ /* 0x000fe20008000000 */
[----:B------:R-:W-:Y:S01]  /*02f0*/  IABS R13, R6 ;  /* 0x00000006000d7213 */ /* 0x000fe20000000000 */
[----:B------:R-:W-:-:S03]  /*0300*/  UMOV UR5, URZ ;  /* 0x0000003f00057c82 */ /* 0x000fc60008000000 */
[----:B------:R-:W1:Y:S08]  /*0310*/  I2F.RP R4, R13 ;  /* 0x0000000d00047306 */ /* 0x000e700000209400 */
[----:B-1----:R-:W1:Y:S02]  /*0320*/  MUFU.RCP R4, R4 ;  /* 0x0000000400047308 */ /* 0x002e640000001000 */
[----:B-1----:R-:W-:-:S02]  /*0330*/  IADD3 R2, R4, 0xffffffe, RZ ;  /* 0x0ffffffe04027810 */ /* 0x002fc40007ffe0ff */
[----:B------:R-:W1:Y:S04]  /*0340*/  S2R R4, SR_TID.X ;  /* 0x0000000000047919 */ /* 0x000e680000002100 */
[----:B------:R2:W3:Y:S02]  /*0350*/  F2I.FTZ.U32.TRUNC.NTZ R3, R2 ;  /* 0x0000000200037305 */ /* 0x0004e4000021f000 */
[----:B--2---:R-:W-:Y:S02]  /*0360*/  MOV R2, RZ ;  /* 0x000000ff00027202 */ /* 0x004fe40000000f00 */
[----:B---3--:R-:W-:-:S05]  /*0370*/  IADD3 R8, RZ, -R3, RZ ;  /* 0x80000003ff087210 */ /* 0x008fca0007ffe0ff */
[----:B------:R-:W-:Y:S01]  /*0380*/  IMAD R7, R8, R13, RZ ;  /* 0x0000000d08077224 */ /* 0x000fe200078e02ff */
[----:B------:R-:W-:Y:S02]  /*0390*/  IABS R8, R6 ;  /* 0x0000000600087213 */ /* 0x000fe40000000000 */
[----:B-1----:R-:W-:Y:S01]  /*03a0*/  SHF.L.U32 R122, R4, 0x2, RZ ;  /* 0x00000002047a7819 */ /* 0x002fe200000006ff */
[----:B------:R-:W-:Y:S01]  /*03b0*/  IMAD.HI.U32 R7, R3, R7, R2 ;  /* 0x0000000703077227 */ /* 0x000fe200078e0002 */
[----:B------:R-:W-:Y:S02]  /*03c0*/  MOV R3, R9 ;  /* 0x0000000900037202 */ /* 0x000fe40000000f00 */
[----:B------:R-:W-:Y:S02]  /*03d0*/  IADD3 R15, RZ, -R8, RZ ;  /* 0x80000008ff0f7210 */ /* 0x000fe40007ffe0ff */
[----:B------:R-:W1:Y:S01]  /*03e0*/  I2F.RP R8, R31 ;  /* 0x0000001f00087306 */ /* 0x000e620000209400 */
[----:B------:R-:W-:Y:S01]  /*03f0*/  IMAD.HI.U32 R2, R7, R3, RZ ;  /* 0x0000000307027227 */ /* 0x000fe200078e00ff */
[----:B------:R-:W-:-:S02]  /*0400*/  IADD3 R9, -R0, R11, RZ ;  /* 0x0000000b00097210 */ /* 0x000fc40007ffe1ff */
[----:B------:R-:W-:Y:S01]  /*0410*/  SHF.L.U32 R120, R4, 0x3, RZ ;  /* 0x0000000304787819 */ /* 0x000fe200000006ff */
[----:B------:R-:W-:Y:S01]  /*0420*/  IMAD R2, R2, R15, R3 ;  /* 0x0000000f02027224 */ /* 0x000fe200078e0203 */
[----:B------:R-:W-:Y:S02]  /*0430*/  IABS R10, R9 ;  /* 0x00000009000a7213 */ /* 0x000fe40000000000 */
[----:B------:R-:W-:Y:S02]  /*0440*/  LOP3.LUT R120, R120, 0x1f00, RZ, 0xc0, !PT ;  /* 0x00001f0078787812 */ /* 0x000fe400078ec0ff */
[----:B------:R-:W-:Y:S01]  /*0450*/  ISETP.GT.U32.AND P0, PT, R13, R2, PT ;  /* 0x000000020d00720c */ /* 0x000fe20003f04070 */
[----:B-1----:R-:W1:-:S12]  /*0460*/  MUFU.RCP R8, R8 ;  /* 0x0000000800087308 */ /* 0x002e580000001000 */
[----:B------:R-:W-:-:S04]  /*0470*/  @!P0 IADD3 R2, R2, -R13, RZ ;  /* 0x8000000d02028210 */ /* 0x000fc80007ffe0ff */
[----:B------:R-:W-:Y:S02]  /*0480*/  ISETP.GT.U32.AND P0, PT, R13, R2, PT ;  /* 0x000000020d00720c */ /* 0x000fe40003f04070 */
[----:B-1----:R-:W-:Y:S01]  /*0490*/  IADD3 R3, R8, 0xffffffe, RZ ;  /* 0x0ffffffe08037810 */ /* 0x002fe20007ffe0ff */
[----:B------:R-:W-:Y:S01]  /*04a0*/  IMAD.HI.U32 R8, R7, R10, RZ ;  /* 0x0000000a07087227 */ /* 0x000fe200078e00ff */
[----:B------:R-:W-:-:S03]  /*04b0*/  LOP3.LUT R7, RZ, R6, RZ, 0x33, !PT ;  /* 0x00000006ff077212 */ /* 0x000fc600078e33ff */
[----:B------:R-:W-:Y:S01]  /*04c0*/  IMAD R10, R8, R15, R10 ;  /* 0x0000000f080a7224 */ /* 0x000fe200078e020a */
[----:B------:R-:W1:Y:S05]  /*04d0*/  F2I.FTZ.U32.TRUNC.NTZ R3, R3 ;  /* 0x0000000300037305 */ /* 0x000e6a000021f000 */
[----:B------:R-:W-:Y:S02]  /*04e0*/  @!P0 IADD3 R2, R2, -R13, RZ ;  /* 0x8000000d02028210 */ /* 0x000fe40007ffe0ff */
[----:B------:R-:W-:Y:S02]  /*04f0*/  ISETP.NE.AND P0, PT, R6, RZ, PT ;  /* 0x000000ff0600720c */ /* 0x000fe40003f05270 */
[----:B------:R-:W-:-:S02]  /*0500*/  @!P1 IADD3 R2, -R2, RZ, RZ ;  /* 0x000000ff02029210 */ /* 0x000fc40007ffe1ff */
[----:B------:R-:W-:Y:S02]  /*0510*/  ISETP.GT.U32.AND P2, PT, R13, R10, PT ;  /* 0x0000000a0d00720c */ /* 0x000fe40003f44070 */
[----:B------:R-:W-:Y:S02]  /*0520*/  LOP3.LUT R6, R9, R6, RZ, 0x3c, !PT ;  /* 0x0000000609067212 */ /* 0x000fe400078e3cff */
[----:B------:R-:W-:Y:S02]  /*0530*/  SEL R9, R7, R2, !P0 ;  /* 0x0000000207097207 */ /* 0x000fe40004000000 */
[----:B------:R-:W-:Y:S02]  /*0540*/  SHF.R.U32.HI R2, RZ, 0x4, R4 ;  /* 0x00000004ff027819 */ /* 0x000fe40000011604 */
[----:B------:R-:W-:Y:S02]  /*0550*/  IADD3 R0, R0, R9, RZ ;  /* 0x0000000900007210 */ /* 0x000fe40007ffe0ff */
[----:B-1----:R-:W-:-:S02]  /*0560*/  IADD3 R12, RZ, -R3, RZ ;  /* 0x80000003ff0c7210 */ /* 0x002fc40007ffe0ff */
[----:B------:R-:W-:Y:S02]  /*0570*/  ISETP.GE.AND P3, PT, R6, RZ, PT ;  /* 0x000000ff0600720c */ /* 0x000fe40003f66270 */
[----:B------:R-:W-:Y:S01]  /*0580*/  SGXT.U32 R9, R2, 0x4 ;  /* 0x000000040209781a */ /* 0x000fe20000000000 */
[----:B------:R-:W-:Y:S01]  /*0590*/  IMAD R11, R12, R31, RZ ;  /* 0x0000001f0c0b7224 */ /* 0x000fe200078e02ff */
[----:B------:R-:W-:Y:S02]  /*05a0*/  SHF.L.U32 R6, R0, 0x7, RZ ;  /* 0x0000000700067819 */ /* 0x000fe400000006ff */
[----:B------:R-:W-:Y:S02]  /*05b0*/  @!P2 IADD3 R10, R10, -R13, RZ ;  /* 0x8000000d0a0aa210 */ /* 0x000fe40007ffe0ff */
[----:B------:R-:W-:Y:S02]  /*05c0*/  MOV R2, RZ ;  /* 0x000000ff00027202 */ /* 0x000fe40000000f00 */
[----:B------:R-:W-:-:S02]  /*05d0*/  LOP3.LUT R14, R6, 0x10, R9, 0xfe, !PT ;  /* 0x00000010060e7812 */ /* 0x000fc400078efe09 */
[----:B------:R-:W-:Y:S01]  /*05e0*/  ISETP.GE.U32.AND P1, PT, R10, R13, PT ;  /* 0x0000000d0a00720c */ /* 0x000fe20003f26070 */
[----:B------:R-:W-:Y:S01]  /*05f0*/  IMAD.HI.U32 R2, R3, R11, R2 ;  /* 0x0000000b03027227 */ /* 0x000fe200078e0002 */
[C---:B------:R-:W-:Y:S02]  /*0600*/  LOP3.LUT R12, R6.reuse, R9, RZ, 0xfc, !PT ;  /* 0x00000009060c7212 */ /* 0x040fe400078efcff */
[----:B------:R-:W-:Y:S02]  /*0610*/  IABS R0, R5 ;  /* 0x0000000500007213 */ /* 0x000fe40000000000 */
[----:B------:R-:W-:Y:S02]  /*0620*/  IABS R13, R14 ;  /* 0x0000000e000d7213 */ /* 0x000fe40000000000 */
[----:B------:R-:W-:Y:S02]  /*0630*/  LOP3.LUT R18, R6, 0x20, R9, 0xfe, !PT ;  /* 0x0000002006127812 */ /* 0x000fe400078efe09 */
[----:B------:R-:W-:Y:S01]  /*0640*/  IABS R11, R12 ;  /* 0x0000000c000b7213 */ /* 0x000fe20000000000 */
[----:B------:R-:W-:Y:S01]  /*0650*/  IMAD.HI.U32 R3, R2, R13, RZ ;  /* 0x0000000d02037227 */ /* 0x000fe200078e00ff */
[----:B------:R-:W-:-:S02]  /*0660*/  IADD3 R16, RZ, -R0, RZ ;  /* 0x80000000ff107210 */ /* 0x000fc40007ffe0ff */
[----:B------:R-:W-:Y:S01]  /*0670*/  IABS R15, R18 ;  /* 0x00000012000f7213 */ /* 0x000fe20000000000 */
[----:B------:R-:W-:Y:S01]  /*0680*/  IMAD.HI.U32 R0, R2, R11, RZ ;  /* 0x0000000b02007227 */ /* 0x000fe200078e00ff */
[----:B------:R-:W-:Y:S02]  /*0690*/  @!P2 IADD3 R8, R8, 0x1, RZ ;  /* 0x000000010808a810 */ /* 0x000fe40007ffe0ff */
[----:B------:R-:W-:Y:S01]  /*06a0*/  LOP3.LUT R19, R6, 0x30, R9, 0xfe, !PT ;  /* 0x0000003006137812 */ /* 0x000fe200078efe09 */
[-C--:B------:R-:W-:Y:S01]  /*06b0*/  IMAD R10, R3, R16.reuse, R13 ;  /* 0x00000010030a7224 */ /* 0x080fe200078e020d */
[----:B------:R-:W-:Y:S01]  /*06c0*/  @P1 IADD3 R8, R8, 0x1, RZ ;  /* 0x0000000108081810 */ /* 0x000fe20007ffe0ff */
[----:B------:R-:W-:Y:S01]  /*06d0*/  IMAD.HI.U32 R3, R2, R15, RZ ;  /* 0x0000000f02037227 */ /* 0x000fe200078e00ff */
[----:B------:R-:W-:Y:S02]  /*06e0*/  IABS R13, R19 ;  /* 0x00000013000d7213 */ /* 0x000fe40000000000 */
[----:B------:R-:W-:Y:S01]  /*06f0*/  @!P3 IADD3 R8, -R8, RZ, RZ ;  /* 0x000000ff0808b210 */ /* 0x000fe20007ffe1ff */
[-C--:B------:R-:W-:Y:S01]  /*0700*/  IMAD R0, R0, R16.reuse, R11 ;  /* 0x0000001000007224 */ /* 0x080fe200078e020b */
[----:B------:R-:W-:Y:S01]  /*0710*/  LOP3.LUT R20, R6, 0x40, R9, 0xfe, !PT ;  /* 0x0000004006147812 */ /* 0x000fe200078efe09 */
[----:B------:R-:W-:Y:S01]  /*0720*/  IMAD R11, R3, R16, R15 ;  /* 0x00000010030b7224 */ /* 0x000fe200078e020f */
[----:B------:R-:W-:Y:S01]  /*0730*/  SEL R17, R7, R8, !P0 ;  /* 0x0000000807117207 */ /* 0x000fe20004000000 */
[----:B------:R-:W-:Y:S01]  /*0740*/  IMAD.HI.U32 R3, R2, R13, RZ ;  /* 0x0000000d02037227 */ /* 0x000fe200078e00ff */
[----:B------:R-:W-:-:S02]  /*0750*/  IABS R15, R20 ;  /* 0x00000014000f7213 */ /* 0x000fc40000000000 */
[----:B------:R-:W-:Y:S01]  /*0760*/  ISETP.GT.U32.AND P2, PT, R31, R0, PT ;  /* 0x000000001f00720c */ /* 0x000fe20003f44070 */
[----:B------:R-:W-:Y:S01]  /*0770*/  IMAD R8, R3, R16, R13 ;  /* 0x0000001003087224 */ /* 0x000fe200078e020d */
[----:B------:R-:W-:Y:S01]  /*0780*/  LOP3.LUT R21, R6, 0x50, R9, 0xfe, !PT ;  /* 0x0000005006157812 */ /* 0x000fe200078efe09 */
[----:B------:R-:W-:Y:S01]  /*0790*/  IMAD.HI.U32 R3, R2, R15, RZ ;  /* 0x0000000f02037227 */ /* 0x000fe200078e00ff */
[C---:B------:R-:W-:Y:S02]  /*07a0*/  ISETP.GT.U32.AND P1, PT, R31.reuse, R11, PT ;  /* 0x0000000b1f00720c */ /* 0x040fe40003f24070 */
[----:B------:R-:W-:Y:S02]  /*07b0*/  ISETP.GT.U32.AND P5, PT, R31, R8, PT ;  /* 0x000000081f00720c */ /* 0x000fe40003fa4070 */
[----:B------:R-:W-:Y:S01]  /*07c0*/  ISETP.GE.AND P0, PT, R12, RZ, PT ;  /* 0x000000ff0c00720c */ /* 0x000fe20003f06270 */
[----:B------:R-:W-:Y:S01]  /*07d0*/  IMAD R12, R3, R16, R15 ;  /* 0x00000010030c7224 */ /* 0x000fe200078e020f */
[----:B------:R-:W-:-:S02]  /*07e0*/  IABS R13, R21 ;  /* 0x00000015000d7213 */ /* 0x000fc40000000000 */
[----:B------:R-:W-:Y:S02]  /*07f0*/  LOP3.LUT R15, R6, 0x60, R9, 0xfe, !PT ;  /* 0x00000060060f7812 */ /* 0x000fe400078efe09 */
[----:B------:R-:W-:Y:S01]  /*0800*/  ISETP.GT.U32.AND P3, PT, R31, R10, PT ;  /* 0x0000000a1f00720c */ /* 0x000fe20003f64070 */
[----:B------:R-:W-:Y:S01]  /*0810*/  IMAD.HI.U32 R3, R2, R13, RZ ;  /* 0x0000000d02037227 */ /* 0x000fe200078e00ff */
[----:B------:R-:W-:Y:S02]  /*0820*/  IABS R7, R15 ;  /* 0x0000000f00077213 */ /* 0x000fe40000000000 */
[-C--:B------:R-:W-:Y:S01]  /*0830*/  @!P2 IADD3 R0, R0, -R31.reuse, RZ ;  /* 0x8000001f0000a210 */ /* 0x080fe20007ffe0ff */
[----:B------:R-:W-:Y:S01]  /*0840*/  IMAD R13, R3, R16, R13 ;  /* 0x00000010030d7224 */ /* 0x000fe200078e020d */
[----:B------:R-:W-:Y:S01]  /*0850*/  @!P5 IADD3 R8, R8, -R31, RZ ;  /* 0x8000001f0808d210 */ /* 0x000fe20007ffe0ff */
[----:B------:R-:W-:Y:S01]  /*0860*/  IMAD.HI.U32 R3, R2, R7, RZ ;  /* 0x0000000702037227 */ /* 0x000fe200078e00ff */
[----:B------:R-:W-:-:S02]  /*0870*/  ISETP.GT.U32.AND P2, PT, R31, R0, PT ;  /* 0x000000001f00720c */ /* 0x000fc40003f44070 */
[----:B------:R-:W-:Y:S02]  /*0880*/  ISETP.GT.U32.AND P6, PT, R31, R8, PT ;  /* 0x000000081f00720c */ /* 0x000fe40003fc4070 */
[-C--:B------:R-:W-:Y:S02]  /*0890*/  @!P1 IADD3 R11, R11, -R31.reuse, RZ ;  /* 0x8000001f0b0b9210 */ /* 0x080fe40007ffe0ff */
[----:B------:R-:W-:Y:S01]  /*08a0*/  ISETP.GE.AND P1, PT, R14, RZ, PT ;  /* 0x000000ff0e00720c */ /* 0x000fe20003f26270 */
[----:B------:R-:W-:Y:S01]  /*08b0*/  IMAD R14, R3, R16, R7 ;  /* 0x00000010030e7224 */ /* 0x000fe200078e0207 */
[----:B------:R-:W-:Y:S02]  /*08c0*/  @!P3 IADD3 R10, R10, -R31, RZ ;  /* 0x8000001f0a0ab210 */ /* 0x000fe40007ffe0ff */
[----:B------:R-:W-:Y:S02]  /*08d0*/  ISETP.GT.U32.AND P3, PT, R31, R12, PT ;  /* 0x0000000c1f00720c */ /* 0x000fe40003f64070 */
[----:B------:R-:W-:-:S02]  /*08e0*/  SHF.R.U32.HI R3, RZ, 0x5, R4 ;  /* 0x00000005ff037819 */ /* 0x000fc40000011604 */
[C---:B------:R-:W-:Y:S02]  /*08f0*/  ISETP.GT.U32.AND P4, PT, R31.reuse, R10, PT ;  /* 0x0000000a1f00720c */ /* 0x040fe40003f84070 */
[-C--:B------:R-:W-:Y:S02]  /*0900*/  @!P6 IADD3 R8, R8, -R31.reuse, RZ ;  /* 0x8000001f0808e210 */ /* 0x080fe40007ffe0ff */
[C---:B------:R-:W-:Y:S02]  /*0910*/  ISETP.GT.U32.AND P6, PT, R31.reuse, R14, PT ;  /* 0x0000000e1f00720c */ /* 0x040fe40003fc4070 */
[----:B------:R-:W-:Y:S02]  /*0920*/  @!P2 IADD3 R0, R0, -R31, RZ ;  /* 0x8000001f0000a210 */ /* 0x000fe40007ffe0ff */
[----:B------:R-:W-:Y:S02]  /*0930*/  ISETP.GT.U32.AND P2, PT, R31, R13, PT ;  /* 0x0000000d1f00720c */ /* 0x000fe40003f44070 */
[----:B------:R-:W-:-:S02]  /*0940*/  SGXT.U32 R3, R3, 0x3 ;  /* 0x000000030303781a */ /* 0x000fc40000000000 */
[----:B------:R-:W-:Y:S02]  /*0950*/  MOV R7, R0 ;  /* 0x0000000000077202 */ /* 0x000fe40000000f00 */
[C---:B------:R-:W-:Y:S02]  /*0960*/  LOP3.LUT R0, R6.reuse, R3, RZ, 0xfc, !PT ;  /* 0x0000000306007212 */ /* 0x040fe400078efcff */
[----:B------:R-:W-:Y:S02]  /*0970*/  LOP3.LUT R6, R6, 0x70, R9, 0xfe, !PT ;  /* 0x0000007006067812 */ /* 0x000fe400078efe09 */
[-C--:B------:R-:W-:Y:S02]  /*0980*/  @!P6 IADD3 R14, R14, -R31.reuse, RZ ;  /* 0x8000001f0e0ee210 */ /* 0x080fe40007ffe0ff */
[----:B------:R-:W-:Y:S02]  /*0990*/  @!P3 IADD3 R12, R12, -R31, RZ ;  /* 0x8000001f0c0cb210 */ /* 0x000fe40007ffe0ff */
[----:B------:R-:W-:-:S02]  /*09a0*/  IABS R3, R6 ;  /* 0x0000000600037213 */ /* 0x000fc40000000000 */
[C---:B------:R-:W-:Y:S02]  /*09b0*/  ISETP.GT.U32.AND P6, PT, R31.reuse, R14, PT ;  /* 0x0000000e1f00720c */ /* 0x040fe40003fc4070 */
[----:B------:R-:W-:Y:S01]  /*09c0*/  @!P4 IADD3 R10, R10, -R31, RZ ;  /* 0x8000001f0a0ac210 */ /* 0x000fe20007ffe0ff */
[----:B------:R-:W-:Y:S01]  /*09d0*/  IMAD.HI.U32 R2, R2, R3, RZ ;  /* 0x0000000302027227 */ /* 0x000fe200078e00ff */
[----:B------:R-:W-:Y:S02]  /*09e0*/  ISETP.GT.U32.AND P4, PT, R31, R12, PT ;  /* 0x0000000c1f00720c */ /* 0x000fe40003f84070 */
[----:B------:R-:W-:Y:S01]  /*09f0*/  @!P2 IADD3 R13, R13, -R31, RZ ;  /* 0x8000001f0d0da210 */ /* 0x000fe20007ffe0ff */
[----:B------:R-:W-:Y:S01]  /*0a00*/  IMAD R3, R2, R16, R3 ;  /* 0x0000001002037224 */ /* 0x000fe200078e0203 */
[----:B------:R-:W-:Y:S02]  /*0a10*/  @!P0 IADD3 R7, -R7, RZ, RZ ;  /* 0x000000ff07078210 */ /* 0x000fe40007ffe1ff */
[----:B------:R-:W-:-:S02]  /*0a20*/  ISETP.GT.U32.AND P0, PT, R31, R13, PT ;  /* 0x0000000d1f00720c */ /* 0x000fc40003f04070 */
[----:B------:R-:W-:Y:S02]  /*0a30*/  ISETP.GT.U32.AND P5, PT, R31, R11, PT ;  /* 0x0000000b1f00720c */ /* 0x000fe40003fa4070 */
[----:B------:R-:W-:Y:S02]  /*0a40*/  SHF.L.U32 R74, R17, 0x7, RZ ;  /* 0x00000007114a7819 */ /* 0x000fe400000006ff */
[----:B------:R-:W-:Y:S02]  /*0a50*/  @!P6 IADD3 R14, R14, -R31, RZ ;  /* 0x8000001f0e0ee210 */ /* 0x000fe40007ffe0ff */
[----:B------:R-:W-:Y:S02]  /*0a60*/  SHF.R.S32.HI R17, RZ, 0x18, R17 ;  /* 0x00000018ff117819 */ /* 0x000fe40000011411 */
[----:B------:R-:W-:Y:S02]  /*0a70*/  ISETP.GT.U32.AND P6, PT, R31, R3, PT ;  /* 0x000000031f00720c */ /* 0x000fe40003fc4070 */
[----:B------:R-:W-:-:S02]  /*0a80*/  @!P4 IADD3 R12, R12, -R31, RZ ;  /* 0x8000001f0c0cc210 */ /* 0x000fc40007ffe0ff */
[----:B------:R-:W-:Y:S02]  /*0a90*/  ISETP.GE.AND P4, PT, R21, RZ, PT ;  /* 0x000000ff1500720c */ /* 0x000fe40003f86270 */
[----:B------:R-:W-:Y:S02]  /*0aa0*/  SGXT R2, R17, 0x1 ;  /* 0x000000011102781a */ /* 0x000fe40000000200 */
[C---:B------:R-:W-:Y:S02]  /*0ab0*/  LOP3.LUT R21, R74.reuse, R9, RZ, 0xfc, !PT ;  /* 0x000000094a157212 */ /* 0x040fe400078efcff */
[C-C-:B------:R-:W-:Y:S02]  /*0ac0*/  LOP3.LUT R23, R74.reuse, 0x10, R9.reuse, 0xfe, !PT ;  /* 0x000000104a177812 */ /* 0x140fe400078efe09 */
[C-C-:B------:R-:W-:Y:S02]  /*0ad0*/  LOP3.LUT R25, R74.reuse, 0x20, R9.reuse, 0xfe, !PT ;  /* 0x000000204a197812 */ /* 0x140fe400078efe09 */
[----:B------:R-:W-:-:S02]  /*0ae0*/  LOP3.LUT R27, R74, 0x30, R9, 0xfe, !PT ;  /* 0x000000304a1b7812 */ /* 0x000fc400078efe09 */
[-C--:B------:R-:W-:Y:S02]  /*0af0*/  @!P0 IADD3 R13, R13, -R31.reuse, RZ ;  /* 0x8000001f0d0d8210 */ /* 0x080fe40007ffe0ff */
[----:B------:R-:W-:Y:S02]  /*0b00*/  @!P5 IADD3 R11, R11, -R31, RZ ;  /* 0x8000001f0b0bd210 */ /* 0x000fe40007ffe0ff */
[----:B------:R-:W-:Y:S02]  /*0b10*/  @!P1 IADD3 R10, -R10, RZ, RZ ;  /* 0x000000ff0a0a9210 */ /* 0x000fe40007ffe1ff */
[----:B------:R-:W-:Y:S02]  /*0b20*/  ISETP.GE.AND P0, PT, R6, RZ, PT ;  /* 0x000000ff0600720c */ /* 0x000fe40003f06270 */
[----:B------:R-:W-:Y:S02]  /*0b30*/  ISETP.GE.AND P5, PT, R19, RZ, PT ;  /* 0x000000ff1300720c */ /* 0x000fe40003fa6270 */
[----:B------:R-:W-:-:S02]  /*0b40*/  ISETP.GE.AND P1, PT, R15, RZ, PT ;  /* 0x000000ff0f00720c */ /* 0x000fc40003f26270 */
[C---:B------:R-:W-:Y:S02]  /*0b50*/  LEA.HI R6, R2.reuse, R21, RZ, 0x7 ;  /* 0x0000001502067211 */ /* 0x040fe400078f38ff */
[C---:B------:R-:W-:Y:S02]  /*0b60*/  LEA.HI R15, R2.reuse, R23, RZ, 0x7 ;  /* 0x00000017020f7211 */ /* 0x040fe400078f38ff */
[C---:B------:R-:W-:Y:S02]  /*0b70*/  LEA.HI R17, R2.reuse, R25, RZ, 0x7 ;  /* 0x0000001902117211 */ /* 0x040fe400078f38ff */
[----:B------:R-:W-:Y:S02]  /*0b80*/  LEA.HI R19, R2, R27, RZ, 0x7 ;  /* 0x0000001b02137211 */ /* 0x000fe400078f38ff */
[----:B------:R-:W-:Y:S02]  /*0b90*/  ISETP.GE.AND P3, PT, R18, RZ, PT ;  /* 0x000000ff1200720c */ /* 0x000fe40003f66270 */
[----:B------:R-:W-:-:S02]  /*0ba0*/  ISETP.GE.AND P2, PT, R20, RZ, PT ;  /* 0x000000ff1400720c */ /* 0x000fc40003f46270 */
[----:B------:R-:W-:Y:S02]  /*0bb0*/  LOP3.LUT R6, R6, 0xffffff80, RZ, 0xc0, !PT ;  /* 0xffffff8006067812 */ /* 0x000fe400078ec0ff */
[----:B------:R-:W-:Y:S02]  /*0bc0*/  LOP3.LUT R16, R15, 0xffffff80, RZ, 0xc0, !PT ;  /* 0xffffff800f107812 */ /* 0x000fe400078ec0ff */
[----:B------:R-:W-:Y:S02]  /*0bd0*/  LOP3.LUT R18, R17, 0xffffff80, RZ, 0xc0, !PT ;  /* 0xffffff8011127812 */ /* 0x000fe400078ec0ff */
[----:B------:R-:W-:Y:S02]  /*0be0*/  LOP3.LUT R20, R19, 0xffffff80, RZ, 0xc0, !PT ;  /* 0xffffff8013147812 */ /* 0x000fe400078ec0ff */
[----:B------:R-:W-:Y:S02]  /*0bf0*/  @!P6 IADD3 R3, R3, -R31, RZ ;  /* 0x8000001f0303e210 */ /* 0x000fe40007ffe0ff */
[----:B------:R-:W-:-:S02]  /*0c00*/  IADD3 R15, R21, -R6, RZ ;  /* 0x80000006150f7210 */ /* 0x000fc40007ffe0ff */
[----:B------:R-:W-:Y:S02]  /*0c10*/  IADD3 R17, R23, -R16, RZ ;  /* 0x8000001017117210 */ /* 0x000fe40007ffe0ff */
[----:B------:R-:W-:Y:S02]  /*0c20*/  IADD3 R19, R25, -R18, RZ ;  /* 0x8000001219137210 */ /* 0x000fe40007ffe0ff */
[----:B------:R-:W-:Y:S02]  /*0c30*/  IADD3 R21, R27, -R20, RZ ;  /* 0x800000141b157210 */ /* 0x000fe40007ffe0ff */
[----:B------:R-:W-:Y:S02]  /*0c40*/  ISETP.GT.U32.AND P6, PT, R31, R3, PT ;  /* 0x000000031f00720c */ /* 0x000fe40003fc4070 */
[C-C-:B------:R-:W-:Y:S02]  /*0c50*/  LOP3.LUT R23, R74.reuse, 0x40, R9.reuse, 0xfe, !PT ;  /* 0x000000404a177812 */ /* 0x140fe400078efe09 */
[----:B------:R-:W-:-:S02]  /*0c60*/  LOP3.LUT R25, R74, 0x50, R9, 0xfe, !PT ;  /* 0x000000504a197812 */ /* 0x000fc400078efe09 */
[C-C-:B------:R-:W-:Y:S02]  /*0c70*/  LOP3.LUT R27, R74.reuse, 0x60, R9.reuse, 0xfe, !PT ;  /* 0x000000604a1b7812 */ /* 0x140fe400078efe09 */
[----:B------:R-:W-:Y:S02]  /*0c80*/  LOP3.LUT R29, R74, 0x70, R9, 0xfe, !PT ;  /* 0x000000704a1d7812 */ /* 0x000fe400078efe09 */
[C---:B------:R-:W-:Y:S02]  /*0c90*/  LEA.HI R6, R2.reuse, R23, RZ, 0x7 ;  /* 0x0000001702067211 */ /* 0x040fe400078f38ff */
[C---:B------:R-:W-:Y:S02]  /*0ca0*/  LEA.HI R16, R2.reuse, R25, RZ, 0x7 ;  /* 0x0000001902107211 */ /* 0x040fe400078f38ff */
[C---:B------:R-:W-:Y:S02]  /*0cb0*/  LEA.HI R18, R2.reuse, R27, RZ, 0x7 ;  /* 0x0000001b02127211 */ /* 0x040fe400078f38ff */
[----:B------:R-:W-:-:S02]  /*0cc0*/  LEA.HI R2, R2, R29, RZ, 0x7 ;  /* 0x0000001d02027211 */ /* 0x000fc400078f38ff */
[----:B------:R-:W-:Y:S02]  /*0cd0*/  @!P6 IADD3 R3, R3, -R31, RZ ;  /* 0x8000001f0303e210 */ /* 0x000fe40007ffe0ff */
[----:B------:R-:W-:Y:S02]  /*0ce0*/  LOP3.LUT R2, R2, 0xffffff80, RZ, 0xc0, !PT ;  /* 0xffffff8002027812 */ /* 0x000fe400078ec0ff */
[----:B------:R-:W-:Y:S02]  /*0cf0*/  ISETP.NE.AND P6, PT, R5, RZ, PT ;  /* 0x000000ff0500720c */ /* 0x000fe40003fc5270 */
[----:B------:R-:W-:Y:S02]  /*0d00*/  IADD3 R29, R29, -R2, RZ ;  /* 0x800000021d1d7210 */ /* 0x000fe40007ffe0ff */
[----:B------:R-:W-:Y:S02]  /*0d10*/  LOP3.LUT R2, RZ, R5, RZ, 0x33, !PT ;  /* 0x00000005ff027212 */ /* 0x000fe400078e33ff */
[----:B------:R-:W-:-:S02]  /*0d20*/  @!P3 IADD3 R11, -R11, RZ, RZ ;  /* 0x000000ff0b0bb210 */ /* 0x000fc40007ffe1ff */
[----:B------:R-:W-:Y:S02]  /*0d30*/  @!P5 IADD3 R8, -R8, RZ, RZ ;  /* 0x000000ff0808d210 */ /* 0x000fe40007ffe1ff */
[----:B------:R-:W-:Y:S02]  /*0d40*/  @!P2 IADD3 R12, -R12, RZ, RZ ;  /* 0x000000ff0c0ca210 */ /* 0x000fe40007ffe1ff */
[----:B------:R-:W-:Y:S02]  /*0d50*/  @!P4 IADD3 R13, -R13, RZ, RZ ;  /* 0x000000ff0d0dc210 */ /* 0x000fe40007ffe1ff */
[----:B------:R-:W-:Y:S02]  /*0d60*/  @!P1 IADD3 R14, -R14, RZ, RZ ;  /* 0x000000ff0e0e9210 */ /* 0x000fe40007ffe1ff */
[----:B------:R-:W-:Y:S02]  /*0d70*/  @!P0 IADD3 R3, -R3, RZ, RZ ;  /* 0x000000ff03038210 */ /* 0x000fe40007ffe1ff */
[----:B------:R-:W-:-:S02]  /*0d80*/  SEL R33, R2, R10, !P6 ;  /* 0x0000000a02217207 */ /* 0x000fc40007000000 */
[----:B------:R-:W-:Y:S02]  /*0d90*/  LOP3.LUT R6, R6, 0xffffff80, RZ, 0xc0, !PT ;  /* 0xffffff8006067812 */ /* 0x000fe400078ec0ff */
[C---:B------:R-:W-:Y:S02]  /*0da0*/  SEL R31, R2.reuse, R7, !P6 ;  /* 0x00000007021f7207 */ /* 0x040fe40007000000 */
[----:B------:R-:W-:Y:S02]  /*0db0*/  SEL R35, R2, R11, !P6 ;  /* 0x0000000b02237207 */ /* 0x000fe40007000000 */
[----:B------:R-:W-:Y:S02]  /*0dc0*/  LOP3.LUT R10, R122, 0x3c, RZ, 0xc0, !PT ;  /* 0x0000003c7a0a7812 */ /* 0x000fe400078ec0ff */
[C---:B------:R-:W-:Y:S02]  /*0dd0*/  SEL R37, R2.reuse, R8, !P6 ;  /* 0x0000000802257207 */ /* 0x040fe40007000000 */
[C---:B------:R-:W-:Y:S01]  /*0de0*/  SEL R39, R2.reuse, R12, !P6 ;  /* 0x0000000c02277207 */ /* 0x040fe20007000000 */
[--C-:B------:R-:W-:Y:S01]  /*0df0*/  IMAD R58, R31, 0xac, R10.reuse ;  /* 0x000000ac1f3a7824 */ /* 0x100fe200078e020a */
[C---:B------:R-:W-:Y:S01]  /*0e00*/  SEL R13, R2.reuse, R13, !P6 ;  /* 0x0000000d020d7207 */ /* 0x040fe20007000000 */
[--C-:B------:R-:W-:Y:S01]  /*0e10*/  IMAD R60, R33, 0xac, R10.reuse ;  /* 0x000000ac213c7824 */ /* 0x100fe200078e020a */
[C---:B------:R-:W-:Y:S01]  /*0e20*/  SEL R41, R2.reuse, R14, !P6 ;  /* 0x0000000e02297207 */ /* 0x040fe20007000000 */
[--C-:B------:R-:W-:Y:S01]  /*0e30*/  IMAD R62, R35, 0xac, R10.reuse ;  /* 0x000000ac233e7824 */ /* 0x100fe200078e020a */
[----:B------:R-:W-:Y:S01]  /*0e40*/  SEL R11, R2, R3, !P6 ;  /* 0x00000003020b7207 */ /* 0x000fe20007000000 */
[--C-:B------:R-:W-:Y:S01]  /*0e50*/  IMAD R64, R37, 0xac, R10.reuse ;  /* 0x000000ac25407824 */ /* 0x100fe200078e020a */
[----:B------:R-:W-:Y:S01]  /*0e60*/  LOP3.LUT R16, R16, 0xffffff80, RZ, 0xc0, !PT ;  /* 0xffffff8010107812 */ /* 0x000fe200078ec0ff */
[--C-:B------:R-:W-:Y:S01]  /*0e70*/  IMAD R66, R39, 0xac, R10.reuse ;  /* 0x000000ac27427824 */ /* 0x100fe200078e020a */
[----:B------:R-:W-:Y:S01]  /*0e80*/  LOP3.LUT R18, R18, 0xffffff80, RZ, 0xc0, !PT ;  /* 0xffffff8012127812 */ /* 0x000fe200078ec0ff */
[-C--:B------:R-:W-:Y:S01]  /*0e90*/  IMAD.WIDE R58, R58, R73.reuse, c[0x0][0x168] ;  /* 0x00005a003a3a7625 */ /* 0x080fe200078e0249 */
[C---:B------:R-:W-:Y:S01]  /*0ea0*/  LOP3.LUT R2, R9.reuse, 0x10, RZ, 0xfc, !PT ;  /* 0x0000001009027812 */ /* 0x040fe200078efcff */
[----:B------:R-:W-:Y:S01]  /*0eb0*/  CS2R R30, SRZ ;  /* 0x00000000001e7805 */ /* 0x000fe2000001ff00 */
[----:B------:R-:W-:Y:S01]  /*0ec0*/  LOP3.LUT R3, R9, 0x20, RZ, 0xfc, !PT ;  /* 0x0000002009037812 */ /* 0x000fe200078efcff */
[--C-:B------:R-:W-:Y:S01]  /*0ed0*/  IMAD R68, R13, 0xac, R10.reuse ;  /* 0x000000ac0d447824 */ /* 0x100fe200078e020a */
[----:B------:R-:W-:Y:S01]  /*0ee0*/  IADD3 R23, R23, -R6, RZ ;  /* 0x8000000617177210 */ /* 0x000fe20007ffe0ff */
[-C--:B------:R-:W-:Y:S01]  /*0ef0*/  IMAD.WIDE R60, R60, R73.reuse, c[0x0][0x168] ;  /* 0x00005a003c3c7625 */ /* 0x080fe200078e0249 */
[C---:B------:R-:W-:Y:S01]  /*0f00*/  LOP3.LUT R5, R9.reuse, 0x30, RZ, 0xfc, !PT ;  /* 0x0000003009057812 */ /* 0x040fe200078efcff */
[----:B------:R-:W-:Y:S01]  /*0f10*/  CS2R R32, SRZ ;  /* 0x0000000000207805 */ /* 0x000fe2000001ff00 */
[----:B------:R-:W-:Y:S01]  /*0f20*/  LOP3.LUT R6, R9, 0x40, RZ, 0xfc, !PT ;  /* 0x0000004009067812 */ /* 0x000fe200078efcff */
[--C-:B------:R-:W-:Y:S01]  /*0f30*/  IMAD R17, R17, 0xac, R10.reuse ;  /* 0x000000ac11117824 */ /* 0x100fe200078e020a */
[----:B------:R-:W-:Y:S01]  /*0f40*/  LEA R121, R9, R10, 0x6 ;  /* 0x0000000a09797211 */ /* 0x000fe200078e30ff */
[--C-:B------:R-:W-:Y:S01]  /*0f50*/  IMAD R19, R19, 0xac, R10.reuse ;  /* 0x000000ac13137824 */ /* 0x100fe200078e020a */
[----:B------:R-:W-:Y:S01]  /*0f60*/  IADD3 R25, R25, -R16, RZ ;  /* 0x8000001019197210 */ /* 0x000fe20007ffe0ff */
[--C-:B------:R-:W-:Y:S01]  /*0f70*/  IMAD R48, R21, 0xac, R10.reuse ;  /* 0x000000ac15307824 */ /* 0x100fe200078e020a */
[----:B------:R-:W-:Y:S01]  /*0f80*/  IADD3 R27, R27, -R18, RZ ;  /* 0x800000121b1b7210 */ /* 0x000fe20007ffe0ff */
[--C-:B------:R-:W-:Y:S01]  /*0f90*/  IMAD R50, R23, 0xac, R10.reuse ;  /* 0x000000ac17327824 */ /* 0x100fe200078e020a */
[----:B------:R-:W-:Y:S01]  /*0fa0*/  LOP3.LUT R7, R9, 0x50, RZ, 0xfc, !PT ;  /* 0x0000005009077812 */ /* 0x000fe200078efcff */
[--C-:B------:R-:W-:Y:S01]  /*0fb0*/  IMAD R52, R25, 0xac, R10.reuse ;  /* 0x000000ac19347824 */ /* 0x100fe200078e020a */
[-C--:B------:R-:W-:Y:S01]  /*0fc0*/  LEA R123, R2, R10.reuse, 0x6 ;  /* 0x0000000a027b7211 */ /* 0x080fe200078e30ff */
        /* <DEDUP_REMOVED lines=8> */
[-C--:B------:R-:W-:Y:S01]  /*1050*/  IMAD.WIDE R62, R62, R73.reuse, c[0x0][0x168] ;  /* 0x00005a003e3e7625 */ /* 0x080fe200078e0249 */
[-C--:B------:R-:W-:Y:S01]  /*1060*/  LEA R6, R6, R10.reuse, 0x6 ;  /* 0x0000000a06067211 */ /* 0x080fe200078e30ff */
[----:B------:R-:W-:Y:S01]  /*1070*/  CS2R R20, SRZ ;  /* 0x0000000000147805 */ /* 0x000fe2000001ff00 */
[----:B------:R-:W-:Y:S01]  /*1080*/  SHF.L.U32 R121, R121, 0x2, RZ ;  /* 0x0000000279797819 */ /* 0x000fe200000006ff */
[----:B------:R-:W-:Y:S01]  /*1090*/  IMAD R11, R11, 0xac, R10 ;  /* 0x000000ac0b0b7824 */ /* 0x000fe200078e020a */
[-C--:B------:R-:W-:Y:S01]  /*10a0*/  LEA R7, R7, R10.reuse, 0x6 ;  /* 0x0000000a07077211 */ /* 0x080fe200078e30ff */
[-C--:B------:R-:W-:Y:S01]  /*10b0*/  IMAD.WIDE R64, R64, R73.reuse, c[0x0][0x168] ;  /* 0x00005a0040407625 */ /* 0x080fe200078e0249 */
[----:B------:R-:W-:Y:S01]  /*10c0*/  SHF.L.U32 R123, R123, 0x2, RZ ;  /* 0x000000027b7b7819 */ /* 0x000fe200000006ff */
[----:B------:R1:W-:Y:S01]  /*10d0*/  LDGSTS.E.BYPASS.128 [R121], [R58.64] ;  /* 0x000000003a797fae */ /* 0x0003e2000b901c4a */
[-C--:B------:R-:W-:Y:S01]  /*10e0*/  LEA R8, R8, R10.reuse, 0x6 ;  /* 0x0000000a08087211 */ /* 0x080fe200078e30ff */
[-C--:B------:R-:W-:Y:S01]  /*10f0*/  IMAD.WIDE R66, R66, R73.reuse, c[0x0][0x168] ;  /* 0x00005a0042427625 */ /* 0x080fe200078e0249 */
[----:B------:R-:W-:Y:S01]  /*1100*/  SHF.L.U32 R125, R3, 0x2, RZ ;  /* 0x00000002037d7819 */ /* 0x000fe200000006ff */
[----:B------:R1:W-:Y:S01]  /*1110*/  LDGSTS.E.BYPASS.128 [R123], [R60.64] ;  /* 0x000000003c7b7fae */ /* 0x0003e2000b901c4a */
[----:B------:R-:W-:Y:S01]  /*1120*/  LEA R9, R9, R10, 0x6 ;  /* 0x0000000a09097211 */ /* 0x000fe200078e30ff */
[-C--:B------:R-:W-:Y:S01]  /*1130*/  IMAD.WIDE R68, R68, R73.reuse, c[0x0][0x168] ;  /* 0x00005a0044447625 */ /* 0x080fe200078e0249 */
[----:B------:R-:W-:Y:S01]  /*1140*/  SHF.L.U32 R127, R5, 0x2, RZ ;  /* 0x00000002057f7819 */ /* 0x000fe200000006ff */
[----:B------:R1:W-:Y:S01]  /*1150*/  LDGSTS.E.BYPASS.128 [R125], [R62.64] ;  /* 0x000000003e7d7fae */ /* 0x0003e2000b901c4a */
[----:B------:R-:W-:Y:S01]  /*1160*/  SHF.L.U32 R129, R6, 0x2, RZ ;  /* 0x0000000206817819 */ /* 0x000fe200000006ff */
[-C--:B------:R-:W-:Y:S01]  /*1170*/  IMAD.WIDE R2, R2, R73.reuse, c[0x0][0x170] ;  /* 0x00005c0002027625 */ /* 0x080fe200078e0249 */
[----:B------:R-:W-:Y:S01]  /*1180*/  SHF.L.U32 R131, R7, 0x2, RZ ;  /* 0x0000000207837819 */ /* 0x000fe200000006ff */
[----:B------:R1:W-:Y:S01]  /*1190*/  LDGSTS.E.BYPASS.128 [R127], [R64.64] ;  /* 0x00000000407f7fae */ /* 0x0003e2000b901c4a */
[----:B------:R-:W-:Y:S01]  /*11a0*/  SHF.L.U32 R133, R8, 0x2, RZ ;  /* 0x0000000208857819 */ /* 0x000fe200000006ff */
[-C--:B------:R-:W-:Y:S01]  /*11b0*/  IMAD.WIDE R44, R17, R73.reuse, c[0x0][0x170] ;  /* 0x00005c00112c7625 */ /* 0x080fe200078e0249 */
[----:B------:R-:W-:Y:S01]  /*11c0*/  SHF.L.U32 R135, R9, 0x2, RZ ;  /* 0x0000000209877819 */ /* 0x000fe200000006ff */
[----:B------:R1:W-:Y:S01]  /*11d0*/  LDGSTS.E.BYPASS.128 [R129], [R66.64] ;  /* 0x0000000042817fae */ /* 0x0003e2000b901c4a */
[----:B------:R-:W-:Y:S01]  /*11e0*/  ISETP.GE.U32.AND P0, PT, R10, 0x2c, PT ;  /* 0x0000002c0a00780c */ /* 0x000fe20003f06070 */
[-C--:B------:R-:W-:Y:S01]  /*11f0*/  IMAD.WIDE R46, R19, R73.reuse, c[0x0][0x170] ;  /* 0x00005c00132e7625 */ /* 0x080fe200078e0249 */
[----:B------:R-:W-:Y:S01]  /*1200*/  CS2R R22, SRZ ;  /* 0x0000000000167805 */ /* 0x000fe2000001ff00 */
[----:B------:R1:W-:Y:S01]  /*1210*/  LDGSTS.E.BYPASS.128 [R131], [R68.64] ;  /* 0x0000000044837fae */ /* 0x0003e2000b901c4a */
[----:B------:R-:W-:Y:S01]  /*1220*/  CS2R R24, SRZ ;  /* 0x0000000000187805 */ /* 0x000fe2000001ff00 */
[-C--:B------:R-:W-:Y:S01]  /*1230*/  IMAD.WIDE R48, R48, R73.reuse, c[0x0][0x170] ;  /* 0x00005c0030307625 */ /* 0x080fe200078e0249 */
[----:B------:R-:W-:Y:S01]  /*1240*/  CS2R R26, SRZ ;  /* 0x00000000001a7805 */ /* 0x000fe2000001ff00 */
[----:B------:R-:W-:Y:S01]  /*1250*/  CS2R R28, SRZ ;  /* 0x00000000001c7805 */ /* 0x000fe2000001ff00 */
[----:B------:R-:W-:Y:S01]  /*1260*/  CS2R R34, SRZ ;  /* 0x0000000000227805 */ /* 0x000fe2000001ff00 */
[-C--:B------:R-:W-:Y:S01]  /*1270*/  IMAD.WIDE R50, R50, R73.reuse, c[0x0][0x170] ;  /* 0x00005c0032327625 */ /* 0x080fe200078e0249 */
[----:B------:R-:W-:Y:S01]  /*1280*/  CS2R R36, SRZ ;  /* 0x0000000000247805 */ /* 0x000fe2000001ff00 */
[----:B------:R-:W-:Y:S01]  /*1290*/  CS2R R38, SRZ ;  /* 0x0000000000267805 */ /* 0x000fe2000001ff00 */
[----:B------:R-:W-:Y:S01]  /*12a0*/  CS2R R40, SRZ ;  /* 0x0000000000287805 */ /* 0x000fe2000001ff00 */
[----:B------:R-:W-:Y:S01]  /*12b0*/  IMAD.WIDE R52, R52, R73, c[0x0][0x170] ;  /* 0x00005c0034347625 */ /* 0x000fe200078e0249 */
[----:B------:R-:W-:-:S03]  /*12c0*/  LOP3.LUT R122, R122, 0x7c, RZ, 0xc0, !PT ;  /* 0x0000007c7a7a7812 */ /* 0x000fc600078ec0ff */
[----:B------:R-:W-:-:S04]  /*12d0*/  IMAD.WIDE R54, R54, R73, c[0x0][0x170] ;  /* 0x00005c0036367625 */ /* 0x000fc800078e0249 */
[----:B------:R-:W-:-:S04]  /*12e0*/  IMAD.WIDE R56, R56, R73, c[0x0][0x170] ;  /* 0x00005c0038387625 */ /* 0x000fc800078e0249 */
[----:B------:R-:W-:-:S04]  /*12f0*/  IMAD.WIDE R70, R70, R73, c[0x0][0x168] ;  /* 0x00005a0046467625 */ /* 0x000fc800078e0249 */
[----:B------:R-:W-:Y:S01]  /*1300*/  IMAD.WIDE R72, R11, R73, c[0x0][0x168] ;  /* 0x00005a000b487625 */ /* 0x000fe200078e0249 */
[----:B------:R1:W-:Y:S04]  /*1310*/  LDGSTS.E.BYPASS.128 [R133], [R70.64] ;  /* 0x0000000046857fae */ /* 0x0003e8000b901c4a */
[----:B------:R1:W-:Y:S04]  /*1320*/  LDGSTS.E.BYPASS.128 [R135], [R72.64] ;  /* 0x0000000048877fae */ /* 0x0003e8000b901c4a */
[----:B------:R-:W0:Y:S04]  /*1330*/  LDGDEPBAR ;  /* 0x00000000000079af */ /* 0x000e280000000000 */
[----:B------:R1:W-:Y:S04]  /*1340*/  LDGSTS.E.BYPASS.128 [R121+0x20000], [R2.64] ;  /* 0x2000000002797fae */ /* 0x0003e8000b901c4a */
[----:B------:R1:W-:Y:S04]  /*1350*/  LDGSTS.E.BYPASS.128 [R123+0x20000], [R44.64] ;  /* 0x200000002c7b7fae */ /* 0x0003e8000b901c4a */
[----:B------:R1:W-:Y:S04]  /*1360*/  LDGSTS.E.BYPASS.128 [R125+0x20000], [R46.64] ;  /* 0x200000002e7d7fae */ /* 0x0003e8000b901c4a */
[----:B------:R1:W-:Y:S04]  /*1370*/  LDGSTS.E.BYPASS.128 [R127+0x20000], [R48.64] ;  /* 0x20000000307f7fae */ /* 0x0003e8000b901c4a */
[----:B------:R1:W-:Y:S04]  /*1380*/  LDGSTS.E.BYPASS.128 [R129+0x20000], [R50.64] ;  /* 0x2000000032817fae */ /* 0x0003e8000b901c4a */
[----:B------:R1:W-:Y:S04]  /*1390*/  LDGSTS.E.BYPASS.128 [R131+0x20000], [R52.64] ;  /* 0x2000000034837fae */ /* 0x0003e8000b901c4a */
[----:B------:R1:W-:Y:S04]  /*13a0*/  LDGSTS.E.BYPASS.128 [R133+0x20000], [R54.64] ;  /* 0x2000000036857fae */ /* 0x0003e8000b901c4a */
[----:B------:R1:W-:Y:S04]  /*13b0*/  LDGSTS.E.BYPASS.128 [R135+0x20000], [R56.64] ;  /* 0x2000000038877fae */ /* 0x0003e8000b901c4a */
[----:B------:R-:W0:Y:S04]  /*13c0*/  LDGDEPBAR ;  /* 0x00000000000079af */ /* 0x000e280000000000 */
[----:B------:R-:W-:Y:S06]  /*13d0*/  BAR.SYNC 0x0 ;  /* 0x0000000000007b1d */ /* 0x000fec0000000000 */
[----:B------:R-:W-:Y:S01]  /*13e0*/  @!PT LDS RZ, [RZ] ;  /* 0x00000000fffff984 */ /* 0x000fe20000000800 */
[----:B------:R-:W-:Y:S01]  /*13f0*/  @!PT LDS RZ, [RZ] ;  /* 0x00000000fffff984 */ /* 0x000fe20000000800 */
[----:B------:R-:W-:Y:S01]  /*1400*/  @!PT LDS RZ, [RZ] ;  /* 0x00000000fffff984 */ /* 0x000fe20000000800 */
[----:B------:R1:W-:Y:S04]  /*1410*/  LDGSTS.E.BYPASS.128 [R121+0x8000], [R58.64+0x100] ;  /* 0x080001003a797fae */ /* 0x0003e8000b901c4a */
[----:B------:R1:W-:Y:S04]  /*1420*/  LDGSTS.E.BYPASS.128 [R123+0x8000], [R60.64+0x100] ;  /* 0x080001003c7b7fae */ /* 0x0003e8000b901c4a */
[----:B------:R1:W-:Y:S04]  /*1430*/  LDGSTS.E.BYPASS.128 [R125+0x8000], [R62.64+0x100] ;  /* 0x080001003e7d7fae */ /* 0x0003e8000b901c4a */
[----:B------:R1:W-:Y:S04]  /*1440*/  LDGSTS.E.BYPASS.128 [R127+0x8000], [R64.64+0x100] ;  /* 0x08000100407f7fae */ /* 0x0003e8000b901c4a */
[----:B------:R1:W-:Y:S04]  /*1450*/  LDGSTS.E.BYPASS.128 [R129+0x8000], [R66.64+0x100] ;  /* 0x0800010042817fae */ /* 0x0003e8000b901c4a */
[----:B------:R1:W-:Y:S04]  /*1460*/  LDGSTS.E.BYPASS.128 [R131+0x8000], [R68.64+0x100] ;  /* 0x0800010044837fae */ /* 0x0003e8000b901c4a */
[----:B------:R1:W-:Y:S04]  /*1470*/  LDGSTS.E.BYPASS.128 [R133+0x8000], [R70.64+0x100] ;  /* 0x0800010046857fae */ /* 0x0003e8000b901c4a */
[----:B------:R1:W-:Y:S04]  /*1480*/  LDGSTS.E.BYPASS.128 [R135+0x8000], [R72.64+0x100] ;  /* 0x0800010048877fae */ /* 0x0003e8000b901c4a */
[----:B------:R-:W0:Y:S04]  /*1490*/  LDGDEPBAR ;  /* 0x00000000000079af */ /* 0x000e280000000000 */
        /* <DEDUP_REMOVED lines=9> */
[----:B------:R-:W-:Y:S06]  /*1530*/  BAR.SYNC 0x0 ;  /* 0x0000000000007b1d */ /* 0x000fec0000000000 */
[----:B------:R-:W-:Y:S01]  /*1540*/  @!PT LDS RZ, [RZ] ;  /* 0x00000000fffff984 */ /* 0x000fe20000000800 */
[----:B------:R-:W-:Y:S01]  /*1550*/  @!PT LDS RZ, [RZ] ;  /* 0x00000000fffff984 */ /* 0x000fe20000000800 */
[----:B------:R-:W-:Y:S01]  /*1560*/  @!PT LDS RZ, [RZ] ;  /* 0x00000000fffff984 */ /* 0x000fe20000000800 */
[----:B------:R1:W-:Y:S04]  /*1570*/  LDGSTS.E.BYPASS.128 [R121+0x10000], [R58.64+0x200], !P0 ;  /* 0x100002003a797fae */ /* 0x0003e8000c101c4a */
[----:B------:R1:W-:Y:S04]  /*1580*/  LDGSTS.E.BYPASS.128 [R123+0x10000], [R60.64+0x200], !P0 ;  /* 0x100002003c7b7fae */ /* 0x0003e8000c101c4a */
[----:B------:R1:W-:Y:S04]  /*1590*/  LDGSTS.E.BYPASS.128 [R125+0x10000], [R62.64+0x200], !P0 ;  /* 0x100002003e7d7fae */ /* 0x0003e8000c101c4a */
[----:B------:R1:W-:Y:S04]  /*15a0*/  LDGSTS.E.BYPASS.128 [R127+0x10000], [R64.64+0x200], !P0 ;  /* 0x10000200407f7fae */ /* 0x0003e8000c101c4a */
[----:B------:R1:W-:Y:S04]  /*15b0*/  LDGSTS.E.BYPASS.128 [R129+0x10000], [R66.64+0x200], !P0 ;  /* 0x1000020042817fae */ /* 0x0003e8000c101c4a */
[----:B------:R1:W-:Y:S04]  /*15c0*/  LDGSTS.E.BYPASS.128 [R131+0x10000], [R68.64+0x200], !P0 ;  /* 0x1000020044837fae */ /* 0x0003e8000c101c4a */
[----:B------:R1:W-:Y:S04]  /*15d0*/  LDGSTS.E.BYPASS.128 [R133+0x10000], [R70.64+0x200], !P0 ;  /* 0x1000020046857fae */ /* 0x0003e8000c101c4a */
[----:B------:R1:W-:Y:S04]  /*15e0*/  LDGSTS.E.BYPASS.128 [R135+0x10000], [R72.64+0x200], !P0 ;  /* 0x1000020048877fae */ /* 0x0003e8000c101c4a */
[----:B------:R-:W0:Y:S04]  /*15f0*/  LDGDEPBAR ;  /* 0x00000000000079af */ /* 0x000e280000000000 */
        /* <DEDUP_REMOVED lines=9> */
[----:B------:R-:W-:Y:S06]  /*1690*/  BAR.SYNC 0x0 ;  /* 0x0000000000007b1d */ /* 0x000fec0000000000 */
[----:B------:R-:W-:Y:S01]  /*16a0*/  @!PT LDS RZ, [RZ] ;  /* 0x00000000fffff984 */ /* 0x000fe20000000800 */
[----:B------:R-:W-:Y:S01]  /*16b0*/  @!PT LDS RZ, [RZ] ;  /* 0x00000000fffff984 */ /* 0x000fe20000000800 */
[----:B------:R-:W-:Y:S01]  /*16c0*/  @!PT LDS RZ, [RZ] ;  /* 0x00000000fffff984 */ /* 0x000fe20000000800 */
[----:B------:R1:W-:Y:S04]  /*16d0*/  LDGSTS.E.BYPASS.128 [R121+0x18000], [R58.64+0x300], !PT ;  /* 0x180003003a797fae */ /* 0x0003e8000f901c4a */
[----:B------:R1:W-:Y:S04]  /*16e0*/  LDGSTS.E.BYPASS.128 [R123+0x18000], [R60.64+0x300], !PT ;  /* 0x180003003c7b7fae */ /* 0x0003e8000f901c4a */
[----:B------:R1:W-:Y:S04]  /*16f0*/  LDGSTS.E.BYPASS.128 [R125+0x18000], [R62.64+0x300], !PT ;  /* 0x180003003e7d7fae */ /* 0x0003e8000f901c4a */
[----:B------:R1:W-:Y:S04]  /*1700*/  LDGSTS.E.BYPASS.128 [R127+0x18000], [R64.64+0x300], !PT ;  /* 0x18000300407f7fae */ /* 0x0003e8000f901c4a */
[----:B------:R1:W-:Y:S04]  /*1710*/  LDGSTS.E.BYPASS.128 [R129+0x18000], [R66.64+0x300], !PT ;  /* 0x1800030042817fae */ /* 0x0003e8000f901c4a */
[----:B------:R1:W-:Y:S04]  /*1720*/  LDGSTS.E.BYPASS.128 [R131+0x18000], [R68.64+0x300], !PT ;  /* 0x1800030044837fae */ /* 0x0003e8000f901c4a */
[----:B------:R1:W-:Y:S04]  /*1730*/  LDGSTS.E.BYPASS.128 [R133+0x18000], [R70.64+0x300], !PT ;  /* 0x1800030046857fae */ /* 0x0003e8000f901c4a */
[----:B------:R1:W-:Y:S04]  /*1740*/  LDGSTS.E.BYPASS.128 [R135+0x18000], [R72.64+0x300], !PT ;  /* 0x1800030048877fae */ /* 0x0003e8000f901c4a */
[----:B------:R-:W0:Y:S04]  /*1750*/  LDGDEPBAR ;  /* 0x00000000000079af */ /* 0x000e280000000000 */
        /* <DEDUP_REMOVED lines=8> */
[----:B------:R-:W0:Y:S01]  /*17e0*/  LDGDEPBAR ;  /* 0x00000000000079af */ /* 0x000e220000000000 */
[----:B------:R-:W-:-:S04]  /*17f0*/  DEPBAR.LE SB0, 0x6 ;  /* 0x000081800000791a */ /* 0x000fc80000000000 */
[----:B-1----:R-:W-:Y:S06]  /*1800*/  BAR.SYNC 0x0 ;  /* 0x0000000000007b1d */ /* 0x002fec0000000000 */
.L_x_1:
[----:B------:R-:W-:Y:S01]  /*1810*/  LEA R124, R122, UR8, 0x8 ;  /* 0x000000087a7c7c11 */ /* 0x000fe2000f8e40ff */
[----:B------:R-:W-:Y:S01]  /*1820*/  LDS.128 R152, [R120.X4+UR4] ;  /* 0x0000000478987984 */ /* 0x000fe20008004c00 */
[----:B------:R-:W-:Y:S01]  /*1830*/  IADD3 R75, R75, 0x1, RZ ;  /* 0x000000014b4b7810 */ /* 0x000fe20007ffe0ff */
[----:B------:R-:W-:Y:S02]  /*1840*/  ULDC.64 UR10, c[0x0][0x118] ;  /* 0x00004600000a7ab9 */ /* 0x000fe40000000a00 */
[----:B------:R-:W1:Y:S01]  /*1850*/  LDS.128 R4, [R124] ;  /* 0x000000007c047984 */ /* 0x000e620000000c00 */
[----:B------:R-:W-:-:S03]  /*1860*/  ISETP.GE.AND P0, PT, R75, 0x4, PT ;  /* 0x000000044b00780c */ /* 0x000fc60003f06270 */
[----:B------:R-:W2:Y:S04]  /*1870*/  LDS.128 R8, [R124+0x300] ;  /* 0x000300007c087984 */ /* 0x000ea80000000c00 */
[----:B------:R-:W3:Y:S04]  /*1880*/  LDS.128 R12, [R124+0x100] ;  /* 0x000100007c0c7984 */ /* 0x000ee80000000c00 */
[----:B------:R-:W4:Y:S04]  /*1890*/  LDS.128 R16, [R124+0x200] ;  /* 0x000200007c107984 */ /* 0x000f280000000c00 */
[----:B------:R-:W5:Y:S04]  /*18a0*/  LDS.128 R136, [R120.X4+UR4+0x100] ;  /* 0x0001000478887984 */ /* 0x000f680008004c00 */
[----:B------:R-:W5:Y:S01]  /*18b0*/  LDS.128 R116, [R120.X4+UR4+0x200] ;  /* 0x0002000478747984 */ /* 0x000f620008004c00 */
[C---:B-1----:R-:W-:Y:S01]  /*18c0*/  FFMA R128, R152.reuse, R4, R112 ;  /* 0x0000000498807223 */ /* 0x042fe20000000070 */
[----:B--2---:R-:W-:-:S03]  /*18d0*/  FFMA R130, R152, R8, R115 ;  /* 0x0000000898827223 */ /* 0x004fc60000000073 */
[C---:B------:R-:W-:Y:S01]  /*18e0*/  FFMA R143, R153.reuse, R5, R128 ;  /* 0x00000005998f7223 */ /* 0x040fe20000000080 */
[----:B---3--:R-:W-:Y:S01]  /*18f0*/  FFMA R112, R152, R12, R113 ;  /* 0x0000000c98707223 */ /* 0x008fe20000000071 */
[C---:B------:R-:W-:Y:S02]  /*1900*/  FFMA R141, R153.reuse, R9, R130 ;  /* 0x00000009998d7223 */ /* 0x040fe40000000082 */
[----:B------:R-:W-:Y:S01]  /*1910*/  FFMA R128, R154, R6, R143 ;  /* 0x000000069a807223 */ /* 0x000fe2000000008f */
[----:B----4-:R-:W-:Y:S01]  /*1920*/  FFMA R114, R152, R16, R114 ;  /* 0x0000001098727223 */ /* 0x010fe20000000072 */
[----:B------:R-:W-:Y:S02]  /*1930*/  FFMA R145, R153, R13, R112 ;  /* 0x0000000d99917223 */ /* 0x000fe40000000070 */
[----:B------:R-:W-:Y:S01]  /*1940*/  FFMA R157, R155, R7, R128 ;  /* 0x000000079b9d7223 */ /* 0x000fe20000000080 */
[----:B------:R-:W-:Y:S01]  /*1950*/  FFMA R132, R154, R10, R141 ;  /* 0x0000000a9a847223 */ /* 0x000fe2000000008d */
[-C--:B------:R-:W-:Y:S01]  /*1960*/  FFMA R153, R153, R17.reuse, R114 ;  /* 0x0000001199997223 */ /* 0x080fe20000000072 */
[C---:B-----5:R-:W-:Y:S01]  /*1970*/  FFMA R106, R136.reuse, R16, R106 ;  /* 0x00000010886a7223 */ /* 0x060fe2000000006a */
[----:B------:R-:W1:Y:S01]  /*1980*/  LDS.128 R112, [R120.X4+UR4+0x300] ;  /* 0x0003000478707984 */ /* 0x000e620008004c00 */
[----:B------:R-:W-:Y:S01]  /*1990*/  FFMA R104, R136, R4, R104 ;  /* 0x0000000488687223 */ /* 0x000fe20000000068 */
[----:B------:R-:W-:Y:S01]  /*19a0*/  FFMA R130, R154, R14, R145 ;  /* 0x0000000e9a827223 */ /* 0x000fe20000000091 */
[C---:B------:R-:W-:Y:S01]  /*19b0*/  FFMA R128, R136.reuse, R8, R107 ;  /* 0x0000000888807223 */ /* 0x040fe2000000006b */
[----:B------:R-:W-:Y:S01]  /*19c0*/  FFMA R136, R136, R12, R105 ;  /* 0x0000000c88887223 */ /* 0x000fe20000000069 */
[C---:B------:R-:W-:Y:S01]  /*19d0*/  FFMA R143, R137.reuse, R17, R106 ;  /* 0x00000011898f7223 */ /* 0x040fe2000000006a */
[C---:B------:R-:W-:Y:S01]  /*19e0*/  FFMA R145, R137.reuse, R5, R104 ;  /* 0x0000000589917223 */ /* 0x040fe20000000068 */
[C---:B------:R-:W-:Y:S01]  /*19f0*/  FFMA R141, R137.reuse, R9, R128 ;  /* 0x00000009898d7223 */ /* 0x040fe20000000080 */
[----:B------:R-:W2:Y:S01]  /*1a00*/  LDS.128 R104, [R120.X4+UR4+0x2000] ;  /* 0x0020000478687984 */ /* 0x000ea20008004c00 */
[----:B------:R-:W-:Y:S01]  /*1a10*/  FFMA R137, R137, R13, R136 ;  /* 0x0000000d89897223 */ /* 0x000fe20000000088 */
[-C--:B------:R-:W-:Y:S01]  /*1a20*/  FFMA R154, R154, R18.reuse, R153 ;  /* 0x000000129a9a7223 */ /* 0x080fe20000000099 */
[C---:B------:R-:W-:Y:S01]  /*1a30*/  FFMA R159, R155.reuse, R11, R132 ;  /* 0x0000000b9b9f7223 */ /* 0x040fe20000000084 */
[-C--:B------:R-:W-:Y:S01]  /*1a40*/  FFMA R153, R155, R15.reuse, R130 ;  /* 0x0000000f9b997223 */ /* 0x080fe20000000082 */
[C---:B------:R-:W-:Y:S01]  /*1a50*/  FFMA R130, R138.reuse, R18, R143 ;  /* 0x000000128a827223 */ /* 0x040fe2000000008f */
[C---:B------:R-:W-:Y:S01]  /*1a60*/  FFMA R132, R138.reuse, R10, R141 ;  /* 0x0000000a8a847223 */ /* 0x040fe2000000008d */
[C---:B------:R-:W-:Y:S01]  /*1a70*/  FFMA R128, R138.reuse, R14, R137 ;  /* 0x0000000e8a807223 */ /* 0x040fe20000000089 */
[----:B------:R-:W-:Y:S01]  /*1a80*/  FFMA R138, R138, R6, R145 ;  /* 0x000000068a8a7223 */ /* 0x000fe20000000091 */
[C---:B------:R-:W-:Y:S01]  /*1a90*/  FFMA R90, R116.reuse, R16, R90 ;  /* 0x00000010745a7223 */ /* 0x040fe2000000005a */
[C---:B------:R-:W-:Y:S01]  /*1aa0*/  FFMA R88, R116.reuse, R4, R88 ;  /* 0x0000000474587223 */ /* 0x040fe20000000058 */
[C---:B------:R-:W-:Y:S01]  /*1ab0*/  FFMA R145, R139.reuse, R15, R128 ;  /* 0x0000000f8b917223 */ /* 0x040fe20000000080 */
[C---:B------:R-:W-:Y:S01]  /*1ac0*/  FFMA R147, R139.reuse, R19, R130 ;  /* 0x000000138b937223 */ /* 0x040fe20000000082 */
[C---:B------:R-:W-:Y:S01]  /*1ad0*/  FFMA R143, R139.reuse, R11, R132 ;  /* 0x0000000b8b8f7223 */ /* 0x040fe20000000084 */
[----:B------:R-:W-:Y:S01]  /*1ae0*/  FFMA R141, R139, R7, R138 ;  /* 0x000000078b8d7223 */ /* 0x000fe2000000008a */
[C---:B------:R-:W-:Y:S01]  /*1af0*/  FFMA R128, R116.reuse, R8, R91 ;  /* 0x0000000874807223 */ /* 0x040fe2000000005b */
[----:B------:R-:W-:Y:S01]  /*1b00*/  FFMA R116, R116, R12, R89 ;  /* 0x0000000c74747223 */ /* 0x000fe20000000059 */
[C---:B------:R-:W-:Y:S01]  /*1b10*/  FFMA R139, R117.reuse, R17, R90 ;  /* 0x00000011758b7223 */ /* 0x040fe2000000005a */
[C---:B------:R-:W-:Y:S01]  /*1b20*/  FFMA R149, R117.reuse, R5, R88 ;  /* 0x0000000575957223 */ /* 0x040fe20000000058 */
[C---:B------:R-:W-:Y:S01]  /*1b30*/  FFMA R137, R117.reuse, R9, R128 ;  /* 0x0000000975897223 */ /* 0x040fe20000000080 */
[----:B------:R-:W3:Y:S01]  /*1b40*/  LDS.128 R88, [R120.X4+UR4+0x2100] ;  /* 0x0021000478587984 */ /* 0x000ee20008004c00 */
[----:B------:R-:W-:Y:S01]  /*1b50*/  FFMA R117, R117, R13, R116 ;  /* 0x0000000d75757223 */ /* 0x000fe20000000074 */
[C---:B------:R-:W-:Y:S01]  /*1b60*/  FFMA R128, R118.reuse, R18, R139 ;  /* 0x0000001276807223 */ /* 0x040fe2000000008b */
[C---:B------:R-:W-:Y:S01]  /*1b70*/  FFMA R130, R118.reuse, R10, R137 ;  /* 0x0000000a76827223 */ /* 0x040fe20000000089 */
[-C--:B------:R-:W-:Y:S01]  /*1b80*/  FFMA R155, R155, R19.reuse, R154 ;  /* 0x000000139b9b7223 */ /* 0x080fe2000000009a */
[C---:B------:R-:W-:Y:S01]  /*1b90*/  FFMA R116, R118.reuse, R14, R117 ;  /* 0x0000000e76747223 */ /* 0x040fe20000000075 */
[----:B------:R-:W-:Y:S01]  /*1ba0*/  FFMA R118, R118, R6, R149 ;  /* 0x0000000676767223 */ /* 0x000fe20000000095 */
[C---:B------:R-:W-:Y:S01]  /*1bb0*/  FFMA R137, R119.reuse, R19, R128 ;  /* 0x0000001377897223 */ /* 0x040fe20000000080 */
[C---:B------:R-:W-:Y:S01]  /*1bc0*/  FFMA R117, R119.reuse, R11, R130 ;  /* 0x0000000b77757223 */ /* 0x040fe20000000082 */
[C---:B------:R-:W-:Y:S01]  /*1bd0*/  FFMA R139, R119.reuse, R15, R116 ;  /* 0x0000000f778b7223 */ /* 0x040fe20000000074 */
[----:B------:R-:W-:Y:S01]  /*1be0*/  FFMA R119, R119, R7, R118 ;  /* 0x0000000777777223 */ /* 0x000fe20000000076 */
[C---:B-1----:R-:W-:Y:S01]  /*1bf0*/  FFMA R102, R112.reuse, R16, R102 ;  /* 0x0000001070667223 */ /* 0x042fe20000000066 */
[C---:B------:R-:W-:Y:S01]  /*1c00*/  FFMA R100, R112.reuse, R4, R100 ;  /* 0x0000000470647223 */ /* 0x040fe20000000064 */
[C---:B------:R-:W-:Y:S01]  /*1c10*/  FFMA R116, R112.reuse, R8, R103 ;  /* 0x0000000870747223 */ /* 0x040fe20000000067 */
[----:B------:R-:W-:Y:S01]  /*1c20*/  FFMA R112, R112, R12, R101 ;  /* 0x0000000c70707223 */ /* 0x000fe20000000065 */
[C---:B------:R-:W-:Y:S01]  /*1c30*/  FFMA R151, R113.reuse, R17, R102 ;  /* 0x0000001171977223 */ /* 0x040fe20000000066 */
[C---:B------:R-:W-:Y:S01]  /*1c40*/  FFMA R161, R113.reuse, R5, R100 ;  /* 0x0000000571a17223 */ /* 0x040fe20000000064 */
[C---:B------:R-:W-:Y:S01]  /*1c50*/  FFMA R149, R113.reuse, R9, R116 ;  /* 0x0000000971957223 */ /* 0x040fe20000000074 */
[----:B------:R-:W1:Y:S01]  /*1c60*/  LDS.128 R100, [R120.X4+UR4+0x2200] ;  /* 0x0022000478647984 */ /* 0x000e620008004c00 */
[----:B------:R-:W-:Y:S01]  /*1c70*/  FFMA R113, R113, R13, R112 ;  /* 0x0000000d71717223 */ /* 0x000fe20000000070 */
[C---:B--2---:R-:W-:Y:S01]  /*1c80*/  FFMA R110, R104.reuse, R16, R110 ;  /* 0x00000010686e7223 */ /* 0x044fe2000000006e */
[----:B------:R-:W-:Y:S01]  /*1c90*/  FFMA R108, R104, R4, R108 ;  /* 0x00000004686c7223 */ /* 0x000fe2000000006c */
[C---:B------:R-:W-:Y:S01]  /*1ca0*/  FFMA R116, R114.reuse, R18, R151 ;  /* 0x0000001272747223 */ /* 0x040fe20000000097 */
[C---:B------:R-:W-:Y:S01]  /*1cb0*/  FFMA R112, R114.reuse, R14, R113 ;  /* 0x0000000e72707223 */ /* 0x040fe20000000071 */
[C---:B------:R-:W-:Y:S01]  /*1cc0*/  FFMA R163, R105.reuse, R17, R110 ;  /* 0x0000001169a37223 */ /* 0x040fe2000000006e */
[----:B------:R-:W-:Y:S01]  /*1cd0*/  FFMA R165, R105, R5, R108 ;  /* 0x0000000569a57223 */ /* 0x000fe2000000006c */
[----:B------:R-:W-:Y:S01]  /*1ce0*/  FFMA R118, R114, R10, R149 ;  /* 0x0000000a72767223 */ /* 0x000fe20000000095 */
[----:B------:R-:W-:Y:S01]  /*1cf0*/  FFMA R113, R115, R15, R112 ;  /* 0x0000000f73717223 */ /* 0x000fe20000000070 */
[C---:B------:R-:W-:Y:S01]  /*1d00*/  FFMA R112, R104.reuse, R8, R111 ;  /* 0x0000000868707223 */ /* 0x040fe2000000006f */
[----:B------:R-:W-:Y:S01]  /*1d10*/  FFMA R104, R104, R12, R109 ;  /* 0x0000000c68687223 */ /* 0x000fe2000000006d */
[----:B------:R-:W-:Y:S01]  /*1d20*/  FFMA R114, R114, R6, R161 ;  /* 0x0000000672727223 */ /* 0x000fe200000000a1 */
[----:B------:R-:W2:Y:S01]  /*1d30*/  LDS.128 R108, [R120.X4+UR4+0x2300] ;  /* 0x00230004786c7984 */ /* 0x000ea20008004c00 */
[C---:B------:R-:W-:Y:S01]  /*1d40*/  FFMA R161, R105.reuse, R9, R112 ;  /* 0x0000000969a17223 */ /* 0x040fe20000000070 */
[----:B------:R-:W-:Y:S01]  /*1d50*/  FFMA R105, R105, R13, R104 ;  /* 0x0000000d69697223 */ /* 0x000fe20000000068 */
[C---:B------:R-:W-:Y:S01]  /*1d60*/  FFMA R112, R106.reuse, R18, R163 ;  /* 0x000000126a707223 */ /* 0x040fe200000000a3 */
[C---:B------:R-:W-:Y:S01]  /*1d70*/  FFMA R151, R115.reuse, R19, R116 ;  /* 0x0000001373977223 */ /* 0x040fe20000000074 */
[C---:B------:R-:W-:Y:S01]  /*1d80*/  FFMA R149, R115.reuse, R11, R118 ;  /* 0x0000000b73957223 */ /* 0x040fe20000000076 */
[----:B------:R-:W-:Y:S01]  /*1d90*/  FFMA R104, R106, R14, R105 ;  /* 0x0000000e6a687223 */ /* 0x000fe20000000069 */
[----:B------:R-:W-:Y:S01]  /*1da0*/  FFMA R115, R115, R7, R114 ;  /* 0x0000000773737223 */ /* 0x000fe20000000072 */
[C---:B---3--:R-:W-:Y:S01]  /*1db0*/  FFMA R98, R88.reuse, R16, R98 ;  /* 0x0000001058627223 */ /* 0x048fe20000000062 */
[C---:B------:R-:W-:Y:S01]  /*1dc0*/  FFMA R96, R88.reuse, R4, R96 ;  /* 0x0000000458607223 */ /* 0x040fe20000000060 */
[----:B------:R-:W-:Y:S01]  /*1dd0*/  FFMA R163, R107, R15, R104 ;  /* 0x0000000f6ba37223 */ /* 0x000fe20000000068 */
[C---:B------:R-:W-:Y:S01]  /*1de0*/  FFMA R104, R88.reuse, R8, R99 ;  /* 0x0000000858687223 */ /* 0x040fe20000000063 */
[----:B------:R-:W-:Y:S01]  /*1df0*/  FFMA R88, R88, R12, R97 ;  /* 0x0000000c58587223 */ /* 0x000fe20000000061 */
[C---:B------:R-:W-:Y:S01]  /*1e00*/  FFMA R114, R106.reuse, R10, R161 ;  /* 0x0000000a6a727223 */ /* 0x040fe200000000a1 */
[----:B------:R-:W-:Y:S01]  /*1e10*/  FFMA R106, R106, R6, R165 ;  /* 0x000000066a6a7223 */ /* 0x000fe200000000a5 */
[C---:B------:R-:W-:Y:S01]  /*1e20*/  FFMA R165, R89.reuse, R9, R104 ;  /* 0x0000000959a57223 */ /* 0x040fe20000000068 */
[C---:B------:R-:W-:Y:S01]  /*1e30*/  FFMA R167, R89.reuse, R17, R98 ;  /* 0x0000001159a77223 */ /* 0x040fe20000000062 */
[C---:B------:R-:W-:Y:S01]  /*1e40*/  FFMA R169, R89.reuse, R5, R96 ;  /* 0x0000000559a97223 */ /* 0x040fe20000000060 */
[----:B------:R-:W-:Y:S01]  /*1e50*/  FFMA R89, R89, R13, R88 ;  /* 0x0000000d59597223 */ /* 0x000fe20000000058 */
[----:B------:R-:W3:Y:S01]  /*1e60*/  LDS.128 R96, [R120.X4+UR4+0x4000] ;  /* 0x0040000478607984 */ /* 0x000ee20008004c00 */
[C---:B------:R-:W-:Y:S01]  /*1e70*/  FFMA R161, R107.reuse, R19, R112 ;  /* 0x000000136ba17223 */ /* 0x040fe20000000070 */
[C---:B------:R-:W-:Y:S01]  /*1e80*/  FFMA R105, R107.reuse, R11, R114 ;  /* 0x0000000b6b697223 */ /* 0x040fe20000000072 */
[C---:B------:R-:W-:Y:S01]  /*1e90*/  FFMA R88, R90.reuse, R14, R89 ;  /* 0x0000000e5a587223 */ /* 0x040fe20000000059 */
[----:B------:R-:W-:Y:S01]  /*1ea0*/  FFMA R107, R107, R7, R106 ;  /* 0x000000076b6b7223 */ /* 0x000fe2000000006a */
[C---:B------:R-:W-:Y:S01]  /*1eb0*/  FFMA R104, R90.reuse, R18, R167 ;  /* 0x000000125a687223 */ /* 0x040fe200000000a7 */
[C---:B------:R-:W-:Y:S01]  /*1ec0*/  FFMA R106, R90.reuse, R10, R165 ;  /* 0x0000000a5a6a7223 */ /* 0x040fe200000000a5 */
[----:B------:R-:W-:Y:S01]  /*1ed0*/  FFMA R90, R90, R6, R169 ;  /* 0x000000065a5a7223 */ /* 0x000fe200000000a9 */
[C---:B------:R-:W-:Y:S01]  /*1ee0*/  FFMA R169, R91.reuse, R15, R88 ;  /* 0x0000000f5ba97223 */ /* 0x040fe20000000058 */
[C---:B-1----:R-:W-:Y:S01]  /*1ef0*/  FFMA R88, R100.reuse, R8, R95 ;  /* 0x0000000864587223 */ /* 0x042fe2000000005f */
[C---:B------:R-:W-:Y:S01]  /*1f00*/  FFMA R94, R100.reuse, R16, R94 ;  /* 0x00000010645e7223 */ /* 0x040fe2000000005e */
[C---:B------:R-:W-:Y:S01]  /*1f10*/  FFMA R92, R100.reuse, R4, R92 ;  /* 0x00000004645c7223 */ /* 0x040fe2000000005c */
[----:B------:R-:W-:Y:S01]  /*1f20*/  FFMA R100, R100, R12, R93 ;  /* 0x0000000c64647223 */ /* 0x000fe2000000005d */
[C---:B------:R-:W-:Y:S01]  /*1f30*/  FFMA R165, R91.reuse, R19, R104 ;  /* 0x000000135ba57223 */ /* 0x040fe20000000068 */
[C---:B------:R-:W-:Y:S01]  /*1f40*/  FFMA R167, R91.reuse, R11, R106 ;  /* 0x0000000b5ba77223 */ /* 0x040fe2000000006a */
[----:B------:R-:W-:Y:S01]  /*1f50*/  FFMA R171, R91, R7, R90 ;  /* 0x000000075bab7223 */ /* 0x000fe2000000005a */
[C---:B------:R-:W-:Y:S01]  /*1f60*/  FFMA R93, R101.reuse, R9, R88 ;  /* 0x00000009655d7223 */ /* 0x040fe20000000058 */
[C---:B------:R-:W-:Y:S01]  /*1f70*/  FFMA R95, R101.reuse, R17, R94 ;  /* 0x00000011655f7223 */ /* 0x040fe2000000005e */
[----:B------:R-:W1:Y:S01]  /*1f80*/  LDS.128 R88, [R120.X4+UR4+0x4100] ;  /* 0x0041000478587984 */ /* 0x000e620008004c00 */
[C---:B------:R-:W-:Y:S01]  /*1f90*/  FFMA R173, R101.reuse, R5, R92 ;  /* 0x0000000565ad7223 */ /* 0x040fe2000000005c */
        /* <DEDUP_REMOVED lines=12> */
[----:B------:R-:W-:Y:S01]  /*2060*/  FFMA R175, R103, R19, R94 ;  /* 0x0000001367af7223 */ /* 0x000fe2000000005e */
[----:B------:R-:W2:Y:S01]  /*2070*/  LDS.128 R84, [R120.X4+UR4+0x4200] ;  /* 0x0042000478547984 */ /* 0x000ea20008004c00 */
[C---:B------:R-:W-:Y:S01]  /*2080*/  FFMA R93, R109.reuse, R9, R92 ;  /* 0x000000096d5d7223 */ /* 0x040fe2000000005c */
[----:B------:R-:W-:Y:S01]  /*2090*/  FFMA R109, R109, R13, R108 ;  /* 0x0000000d6d6d7223 */ /* 0x000fe2000000006c */
[C---:B------:R-:W-:Y:S01]  /*20a0*/  FFMA R94, R110.reuse, R18, R95 ;  /* 0x000000126e5e7223 */ /* 0x040fe2000000005f */
[----:B------:R-:W-:Y:S01]  /*20b0*/  FFMA R101, R103, R11, R100 ;  /* 0x0000000b67657223 */ /* 0x000fe20000000064 */
[C---:B------:R-:W-:Y:S01]  /*20c0*/  FFMA R100, R110.reuse, R10, R93 ;  /* 0x0000000a6e647223 */ /* 0x040fe2000000005d */
[----:B------:R-:W-:Y:S01]  /*20d0*/  FFMA R92, R110, R14, R109 ;  /* 0x0000000e6e5c7223 */ /* 0x000fe2000000006d */
[C---:B---3--:R-:W-:Y:S01]  /*20e0*/  FFMA R82, R96.reuse, R16, R82 ;  /* 0x0000001060527223 */ /* 0x048fe20000000052 */
        /* <DEDUP_REMOVED lines=24> */
[----:B------:R-:W-:Y:S01]  /*2270*/  FFMA R89, R89, R13, R88 ;  /* 0x0000000d59597223 */ /* 0x000fe20000000058 */
[----:B------:R-:W-:Y:S01]  /*2280*/  FFMA R187, R99, R7, R98 ;  /* 0x0000000763bb7223 */ /* 0x000fe20000000062 */
[C---:B------:R-:W-:Y:S01]  /*2290*/  FFMA R78, R90.reuse, R18, R79 ;  /* 0x000000125a4e7223 */ /* 0x040fe2000000004f */
[----:B------:R-:W1:Y:S01]  /*22a0*/  LDS.128 R96, [R120.X4+UR4+0x6000] ;  /* 0x0060000478607984 */ /* 0x000e620008004c00 */
[C---:B------:R-:W-:Y:S01]  /*22b0*/  FFMA R76, R90.reuse, R14, R89 ;  /* 0x0000000e5a4c7223 */ /* 0x040fe20000000059 */
[C---:B------:R-:W-:Y:S01]  /*22c0*/  FFMA R80, R90.reuse, R10, R77 ;  /* 0x0000000a5a507223 */ /* 0x040fe2000000004d */
[C---:B------:R-:W-:Y:S01]  /*22d0*/  FFMA R189, R91.reuse, R19, R78 ;  /* 0x000000135bbd7223 */ /* 0x040fe2000000004e */
[----:B------:R-:W-:Y:S01]  /*22e0*/  FFMA R90, R90, R6, R81 ;  /* 0x000000065a5a7223 */ /* 0x000fe20000000051 */
[----:B------:R-:W-:Y:S01]  /*22f0*/  FFMA R193, R91, R15, R76 ;  /* 0x0000000f5bc17223 */ /* 0x000fe2000000004c */
[C---:B--2---:R-:W-:Y:S01]  /*2300*/  FFMA R76, R84.reuse, R8, R43 ;  /* 0x00000008544c7223 */ /* 0x044fe2000000002b */
[C---:B------:R-:W-:Y:S01]  /*2310*/  FFMA R42, R84.reuse, R16, R42 ;  /* 0x00000010542a7223 */ /* 0x040fe2000000002a */
[C---:B------:R-:W-:Y:S01]  /*2320*/  FFMA R40, R84.reuse, R4, R40 ;  /* 0x0000000454287223 */ /* 0x040fe20000000028 */
[----:B------:R-:W-:Y:S01]  /*2330*/  FFMA R84, R84, R12, R41 ;  /* 0x0000000c54547223 */ /* 0x000fe20000000029 */
[C---:B------:R-:W-:Y:S01]  /*2340*/  FFMA R43, R85.reuse, R9, R76 ;  /* 0x00000009552b7223 */ /* 0x040fe2000000004c */
[C---:B------:R-:W-:Y:S01]  /*2350*/  FFMA R41, R85.reuse, R17, R42 ;  /* 0x0000001155297223 */ /* 0x040fe2000000002a */
[----:B------:R-:W2:Y:S01]  /*2360*/  LDS.128 R76, [R120.X4+UR4+0x6100] ;  /* 0x00610004784c7984 */ /* 0x000ea20008004c00 */
[C---:B------:R-:W-:Y:S01]  /*2370*/  FFMA R81, R85.reuse, R5, R40 ;  /* 0x0000000555517223 */ /* 0x040fe20000000028 */
[----:B------:R-:W-:Y:S01]  /*2380*/  FFMA R85, R85, R13, R84 ;  /* 0x0000000d55557223 */ /* 0x000fe20000000054 */
[C---:B------:R-:W-:Y:S01]  /*2390*/  FFMA R42, R86.reuse, R10, R43 ;  /* 0x0000000a562a7223 */ /* 0x040fe2000000002b */
[-C--:B------:R-:W-:Y:S01]  /*23a0*/  FFMA R191, R91, R11.reuse, R80 ;  /* 0x0000000b5bbf7223 */ /* 0x080fe20000000050 */
[C---:B------:R-:W-:Y:S01]  /*23b0*/  FFMA R80, R86.reuse, R18, R41 ;  /* 0x0000001256507223 */ /* 0x040fe20000000029 */
[C---:B------:R-:W-:Y:S01]  /*23c0*/  FFMA R40, R86.reuse, R14, R85 ;  /* 0x0000000e56287223 */ /* 0x040fe20000000055 */
        /* <DEDUP_REMOVED lines=9> */
[C---:B------:R-:W-:Y:S01]  /*2460*/  FFMA R39, R93.reuse, R9, R42 ;  /* 0x000000095d277223 */ /* 0x040fe2000000002a */
[----:B------:R-:W3:Y:S01]  /*2470*/  LDS.128 R80, [R120.X4+UR4+0x6200] ;  /* 0x0062000478507984 */ /* 0x000ee20008004c00 */
[C---:B------:R-:W-:Y:S01]  /*2480*/  FFMA R37, R93.reuse, R17, R38 ;  /* 0x000000115d257223 */ /* 0x040fe20000000026 */
[----:B------:R-:W-:Y:S01]  /*2490*/  FFMA R93, R93, R5, R36 ;  /* 0x000000055d5d7223 */ /* 0x000fe20000000024 */
[C---:B------:R-:W-:Y:S01]  /*24a0*/  FFMA R36, R94.reuse, R14, R41 ;  /* 0x0000000e5e247223 */ /* 0x040fe20000000029 */
[C---:B------:R-:W-:Y:S01]  /*24b0*/  FFMA R38, R94.reuse, R10, R39 ;  /* 0x0000000a5e267223 */ /* 0x040fe20000000027 */
[C---:B------:R-:W-:Y:S01]  /*24c0*/  FFMA R40, R94.reuse, R18, R37 ;  /* 0x000000125e287223 */ /* 0x040fe20000000025 */
[----:B------:R-:W-:Y:S01]  /*24d0*/  FFMA R203, R87, R7, R86 ;  /* 0x0000000757cb7223 */ /* 0x000fe20000000056 */
[C---:B------:R-:W-:Y:S01]  /*24e0*/  FFMA R211, R95.reuse, R15, R36 ;  /* 0x0000000f5fd37223 */ /* 0x040fe20000000024 */
[----:B------:R-:W-:Y:S01]  /*24f0*/  FFMA R209, R95, R11, R38 ;  /* 0x0000000b5fd17223 */ /* 0x000fe20000000026 */
[----:B------:R-:W4:Y:S01]  /*2500*/  LDS.128 R84, [R120.X4+UR4+0x6300] ;  /* 0x0063000478547984 */ /* 0x000f220008004c00 */
        /* <DEDUP_REMOVED lines=9> */
[C---:B------:R-:W-:Y:S01]  /*25a0*/  FFMA R32, R98.reuse, R14, R37 ;  /* 0x0000000e62207223 */ /* 0x040fe20000000025 */
[C---:B------:R-:W-:Y:S01]  /*25b0*/  FFMA R34, R98.reuse, R10, R35 ;  /* 0x0000000a62227223 */ /* 0x040fe20000000023 */
[----:B------:R-:W-:Y:S01]  /*25c0*/  FFMA R36, R98, R18, R33 ;  /* 0x0000001262247223 */ /* 0x000fe20000000021 */
[----:B------:R-:W-:Y:S01]  /*25d0*/  FFMA R205, R95, R7, R94 ;  /* 0x000000075fcd7223 */ /* 0x000fe2000000005e */
[C---:B------:R-:W-:Y:S01]  /*25e0*/  FFMA R219, R99.reuse, R15, R32 ;  /* 0x0000000f63db7223 */ /* 0x040fe20000000020 */
[----:B------:R-:W-:Y:S01]  /*25f0*/  FFMA R215, R99, R11, R34 ;  /* 0x0000000b63d77223 */ /* 0x000fe20000000022 */
[C---:B--2---:R-:W-:Y:S01]  /*2600*/  FFMA R32, R76.reuse, R12, R29 ;  /* 0x0000000c4c207223 */ /* 0x044fe2000000001d */
        /* <DEDUP_REMOVED lines=8> */
[-C--:B------:R-:W-:Y:S01]  /*2690*/  FFMA R213, R99, R19.reuse, R36 ;  /* 0x0000001363d57223 */ /* 0x080fe20000000024 */
[C---:B------:R-:W-:Y:S01]  /*26a0*/  FFMA R76, R78.reuse, R14, R31 ;  /* 0x0000000e4e4c7223 */ /* 0x040fe2000000001f */
[C---:B------:R-:W-:Y:S01]  /*26b0*/  FFMA R94, R78.reuse, R10, R29 ;  /* 0x0000000a4e5e7223 */ /* 0x040fe2000000001d */
[----:B------:R-:W-:Y:S01]  /*26c0*/  LDS.128 R88, [R120.X4+UR4+0x10] ;  /* 0x0000100478587984 */ /* 0x000fe20008004c00 */
[C---:B------:R-:W-:Y:S01]  /*26d0*/  FFMA R92, R78.reuse, R6, R33 ;  /* 0x000000064e5c7223 */ /* 0x040fe20000000021 */
[----:B------:R-:W-:Y:S01]  /*26e0*/  FFMA R78, R78, R18, R77 ;  /* 0x000000124e4e7223 */ /* 0x000fe2000000004d */
[----:B------:R-:W-:Y:S01]  /*26f0*/  FFMA R207, R95, R19, R40 ;  /* 0x000000135fcf7223 */ /* 0x000fe20000000028 */
[----:B------:R-:W1:Y:S01]  /*2700*/  LDS.128 R28, [R124+0x10] ;  /* 0x000010007c1c7984 */ /* 0x000e620000000c00 */
[C---:B------:R-:W-:Y:S01]  /*2710*/  FFMA R223, R79.reuse, R11, R94 ;  /* 0x0000000b4fdf7223 */ /* 0x040fe2000000005e */
[C---:B------:R-:W-:Y:S01]  /*2720*/  FFMA R77, R79.reuse, R19, R78 ;  /* 0x000000134f4d7223 */ /* 0x040fe2000000004e */
[C---:B------:R-:W-:Y:S01]  /*2730*/  FFMA R221, R79.reuse, R7, R92 ;  /* 0x000000074fdd7223 */ /* 0x040fe2000000005c */
[----:B------:R-:W2:Y:S01]  /*2740*/  LDS.128 R36, [R124+0x110] ;  /* 0x000110007c247984 */ /* 0x000ea20000000c00 */
[----:B------:R-:W-:Y:S01]  /*2750*/  FFMA R79, R79, R15, R76 ;  /* 0x0000000f4f4f7223 */ /* 0x000fe2000000004c */
[C---:B---3--:R-:W-:Y:S01]  /*2760*/  FFMA R76, R80.reuse, R16, R26 ;  /* 0x00000010504c7223 */ /* 0x048fe2000000001a */
[C---:B------:R-:W-:Y:S01]  /*2770*/  FFMA R78, R80.reuse, R8, R27 ;  /* 0x00000008504e7223 */ /* 0x040fe2000000001b */
[----:B------:R-:W3:Y:S01]  /*2780*/  LDS.128 R32, [R124+0x310] ;  /* 0x000310007c207984 */ /* 0x000ee20000000c00 */
[C---:B------:R-:W-:Y:S01]  /*2790*/  FFMA R26, R80.reuse, R12, R25 ;  /* 0x0000000c501a7223 */ /* 0x040fe20000000019 */
[----:B------:R-:W-:Y:S01]  /*27a0*/  FFMA R24, R80, R4, R24 ;  /* 0x0000000450187223 */ /* 0x000fe20000000018 */
[----:B------:R-:W-:Y:S01]  /*27b0*/  FFMA R98, R98, R6, R97 ;  /* 0x0000000662627223 */ /* 0x000fe20000000061 */
[----:B------:R-:W5:Y:S01]  /*27c0*/  LDS.128 R40, [R124+0x210] ;  /* 0x000210007c287984 */ /* 0x000f620000000c00 */
[C---:B------:R-:W-:Y:S01]  /*27d0*/  FFMA R93, R81.reuse, R17, R76 ;  /* 0x00000011515d7223 */ /* 0x040fe2000000004c */
[C---:B------:R-:W-:Y:S01]  /*27e0*/  FFMA R95, R81.reuse, R9, R78 ;  /* 0x00000009515f7223 */ /* 0x040fe2000000004e */
[C---:B------:R-:W-:Y:S01]  /*27f0*/  FFMA R97, R81.reuse, R13, R26 ;  /* 0x0000000d51617223 */ /* 0x040fe2000000001a */
[-C--:B------:R-:W-:Y:S01]  /*2800*/  FFMA R81, R81, R5.reuse, R24 ;  /* 0x0000000551517223 */ /* 0x080fe20000000018 */
[C---:B----4-:R-:W-:Y:S01]  /*2810*/  FFMA R4, R84.reuse, R4, R20 ;  /* 0x0000000454047223 */ /* 0x050fe20000000014 */
[----:B------:R-:W4:Y:S01]  /*2820*/  LDS.128 R24, [R120.X4+UR4+0x110] ;  /* 0x0001100478187984 */ /* 0x000f220008004c00 */
[C---:B------:R-:W-:Y:S01]  /*2830*/  FFMA R8, R84.reuse, R8, R23 ;  /* 0x0000000854087223 */ /* 0x040fe20000000017 */
[C---:B------:R-:W-:Y:S01]  /*2840*/  FFMA R16, R84.reuse, R16, R22 ;  /* 0x0000001054107223 */ /* 0x040fe20000000016 */
[----:B------:R-:W-:Y:S01]  /*2850*/  FFMA R12, R84, R12, R21 ;  /* 0x0000000c540c7223 */ /* 0x000fe20000000015 */
[C---:B------:R-:W-:Y:S01]  /*2860*/  FFMA R5, R85.reuse, R5, R4 ;  /* 0x0000000555057223 */ /* 0x040fe20000000004 */
[----:B------:R-:W4:Y:S01]  /*2870*/  LDS.128 R20, [R120.X4+UR4+0x210] ;  /* 0x0002100478147984 */ /* 0x000f220008004c00 */
[-C--:B------:R-:W-:Y:S01]  /*2880*/  FFMA R110, R110, R6.reuse, R177 ;  /* 0x000000066e6e7223 */ /* 0x080fe200000000b1 */
[-C--:B------:R-:W-:Y:S01]  /*2890*/  FFMA R76, R82, R6.reuse, R81 ;  /* 0x00000006524c7223 */ /* 0x080fe20000000051 */
[----:B------:R-:W-:Y:S01]  /*28a0*/  FFMA R6, R86, R6, R5 ;  /* 0x0000000656067223 */ /* 0x000fe20000000005 */
[C---:B------:R-:W-:Y:S01]  /*28b0*/  FFMA R9, R85.reuse, R9, R8 ;  /* 0x0000000955097223 */ /* 0x040fe20000000008 */
[-C--:B------:R-:W-:Y:S01]  /*28c0*/  FFMA R78, R82, R10.reuse, R95 ;  /* 0x0000000a524e7223 */ /* 0x080fe2000000005f */
[----:B------:R-:W-:Y:S01]  /*28d0*/  FFMA R13, R85, R13, R12 ;  /* 0x0000000d550d7223 */ /* 0x000fe2000000000c */
[----:B------:R-:W-:Y:S01]  /*28e0*/  FFMA R227, R87, R7, R6 ;  /* 0x0000000757e37223 */ /* 0x000fe20000000006 */
[----:B------:R-:W-:Y:S01]  /*28f0*/  FFMA R10, R86, R10, R9 ;  /* 0x0000000a560a7223 */ /* 0x000fe20000000009 */
[C---:B------:R-:W-:Y:S01]  /*2900*/  FFMA R80, R82.reuse, R18, R93 ;  /* 0x0000001252507223 */ /* 0x040fe2000000005d */
[-C--:B------:R-:W-:Y:S01]  /*2910*/  FFMA R82, R82, R14.reuse, R97 ;  /* 0x0000000e52527223 */ /* 0x080fe20000000061 */
[----:B------:R-:W-:Y:S01]  /*2920*/  FFMA R17, R85, R17, R16 ;  /* 0x0000001155117223 */ /* 0x000fe20000000010 */
[-C--:B------:R-:W-:Y:S01]  /*2930*/  FFMA R177, R111, R11.reuse, R100 ;  /* 0x0000000b6fb17223 */ /* 0x080fe20000000064 */
[-C--:B------:R-:W-:Y:S01]  /*2940*/  FFMA R97, R83, R11.reuse, R78 ;  /* 0x0000000b53617223 */ /* 0x080fe2000000004e */
[----:B------:R-:W-:Y:S01]  /*2950*/  FFMA R14, R86, R14, R13 ;  /* 0x0000000e560e7223 */ /* 0x000fe2000000000d */
[----:B------:R-:W-:Y:S01]  /*2960*/  FFMA R85, R87, R11, R10 ;  /* 0x0000000b57557223 */ /* 0x000fe2000000000a */
[-C--:B------:R-:W-:Y:S01]  /*2970*/  FFMA R103, R103, R7.reuse, R102 ;  /* 0x0000000767677223 */ /* 0x080fe20000000066 */
[C---:B-1----:R-:W-:Y:S01]  /*2980*/  FFMA R6, R88.reuse, R28, R157 ;  /* 0x0000001c58067223 */ /* 0x042fe2000000009d */
[-C--:B------:R-:W-:Y:S01]  /*2990*/  FFMA R111, R111, R7.reuse, R110 ;  /* 0x000000076f6f7223 */ /* 0x080fe2000000006e */
[-C--:B------:R-:W-:Y:S01]  /*29a0*/  FFMA R217, R99, R7.reuse, R98 ;  /* 0x0000000763d97223 */ /* 0x080fe20000000062 */
[----:B------:R-:W-:Y:S01]  /*29b0*/  FFMA R93, R83, R7, R76 ;  /* 0x00000007535d7223 */ /* 0x000fe2000000004c */
[----:B--2---:R-:W-:Y:S01]  /*29c0*/  FFMA R4, R88, R36, R153 ;  /* 0x0000002458047223 */ /* 0x004fe20000000099 */
[----:B------:R-:W-:Y:S01]  /*29d0*/  FFMA R11, R89, R29, R6 ;  /* 0x0000001d590b7223 */ /* 0x000fe20000000006 */
[----:B------:R-:W-:Y:S01]  /*29e0*/  FFMA R18, R86, R18, R17 ;  /* 0x0000001256127223 */ /* 0x000fe20000000011 */
[----:B------:R-:W-:Y:S01]  /*29f0*/  FFMA R99, R83, R15, R82 ;  /* 0x0000000f53637223 */ /* 0x000fe20000000052 */
[C---:B---3--:R-:W-:Y:S01]  /*2a00*/  FFMA R8, R88.reuse, R32, R159 ;  /* 0x0000002058087223 */ /* 0x048fe2000000009f */
[----:B------:R-:W-:Y:S01]  /*2a10*/  FFMA R13, R89, R37, R4 ;  /* 0x00000025590d7223 */ /* 0x000fe20000000004 */
[----:B------:R-:W-:Y:S01]  /*2a20*/  FFMA R225, R87, R19, R18 ;  /* 0x0000001357e17223 */ /* 0x000fe20000000012 */
[----:B------:R-:W1:Y:S01]  /*2a30*/  LDS.128 R4, [R120.X4+UR4+0x310] ;  /* 0x0003100478047984 */ /* 0x000e620008004c00 */
[----:B-----5:R-:W-:Y:S01]  /*2a40*/  FFMA R88, R88, R40, R155 ;  /* 0x0000002858587223 */ /* 0x020fe2000000009b */
[C---:B------:R-:W-:Y:S01]  /*2a50*/  FFMA R9, R89.reuse, R33, R8 ;  /* 0x0000002159097223 */ /* 0x040fe20000000008 */
        /* <DEDUP_REMOVED lines=8> */
[C---:B----4-:R-:W-:Y:S01]  /*2ae0*/  FFMA R10, R24.reuse, R32, R143 ;  /* 0x00000020180a7223 */ /* 0x050fe2000000008f */
[C---:B------:R-:W-:Y:S01]  /*2af0*/  FFMA R8, R24.reuse, R28, R141 ;  /* 0x0000001c18087223 */ /* 0x040fe2000000008d */
[C---:B------:R-:W-:Y:S01]  /*2b00*/  FFMA R12, R24.reuse, R40, R147 ;  /* 0x00000028180c7223 */ /* 0x040fe20000000093 */
[----:B------:R-:W-:Y:S01]  /*2b10*/  FFMA R24, R24, R36, R145 ;  /* 0x0000002418187223 */ /* 0x000fe20000000091 */
[----:B------:R-:W-:Y:S01]  /*2b20*/  FFMA R87, R87, R15, R14 ;  /* 0x0000000f57577223 */ /* 0x000fe2000000000e */
[C---:B------:R-:W-:Y:S01]  /*2b30*/  FFMA R13, R25.reuse, R33, R10 ;  /* 0x00000021190d7223 */ /* 0x040fe2000000000a */
[C---:B------:R-:W-:Y:S01]  /*2b40*/  FFMA R15, R25.reuse, R41, R12 ;  /* 0x00000029190f7223 */ /* 0x040fe2000000000c */
[C---:B------:R-:W-:Y:S01]  /*2b50*/  FFMA R17, R25.reuse, R29, R8 ;  /* 0x0000001d19117223 */ /* 0x040fe20000000008 */
[----:B------:R-:W-:Y:S01]  /*2b60*/  FFMA R25, R25, R37, R24 ;  /* 0x0000002519197223 */ /* 0x000fe20000000018 */
[----:B------:R-:W2:Y:S01]  /*2b70*/  LDS.128 R8, [R120.X4+UR4+0x2010] ;  /* 0x0020100478087984 */ /* 0x000ea20008004c00 */
        /* <DEDUP_REMOVED lines=8> */
[----:B------:R-:W-:Y:S01]  /*2c00*/  FFMA R145, R27, R35, R16 ;  /* 0x000000231b917223 */ /* 0x000fe20000000010 */
[C---:B------:R-:W-:Y:S01]  /*2c10*/  FFMA R16, R20.reuse, R40, R137 ;  /* 0x0000002814107223 */ /* 0x040fe20000000089 */
[----:B------:R-:W-:Y:S01]  /*2c20*/  FFMA R20, R20, R36, R139 ;  /* 0x0000002414147223 */ /* 0x000fe2000000008b */
        /* <DEDUP_REMOVED lines=8> */
[----:B------:R-:W-:Y:S01]  /*2cb0*/  LDS.128 R80, [R120.X4+UR4+0x20] ;  /* 0x0000200478507984 */ /* 0x000fe20008004c00 */
[C---:B------:R-:W-:Y:S01]  /*2cc0*/  FFMA R16, R22.reuse, R38, R21 ;  /* 0x0000002616107223 */ /* 0x040fe20000000015 */
[----:B------:R-:W-:Y:S01]  /*2cd0*/  FFMA R22, R22, R30, R25 ;  /* 0x0000001e16167223 */ /* 0x000fe20000000019 */
[C---:B------:R-:W-:Y:S01]  /*2ce0*/  FFMA R119, R23.reuse, R43, R18 ;  /* 0x0000002b17777223 */ /* 0x040fe20000000012 */
[C---:B------:R-:W-:Y:S01]  /*2cf0*/  FFMA R117, R23.reuse, R35, R20 ;  /* 0x0000002317757223 */ /* 0x040fe20000000014 */
[C---:B------:R-:W-:Y:S01]  /*2d00*/  FFMA R137, R23.reuse, R39, R16 ;  /* 0x0000002717897223 */ /* 0x040fe20000000010 */
[C---:B-1----:R-:W-:Y:S01]  /*2d10*/  FFMA R18, R4.reuse, R32, R149 ;  /* 0x0000002004127223 */ /* 0x042fe20000000095 */
        /* <DEDUP_REMOVED lines=8> */
[----:B------:R-:W1:Y:S01]  /*2da0*/  LDS.128 R16, [R120.X4+UR4+0x2210] ;  /* 0x0022100478107984 */ /* 0x000e620008004c00 */
[C---:B------:R-:W-:Y:S01]  /*2db0*/  FFMA R20, R6.reuse, R42, R23 ;  /* 0x0000002a06147223 */ /* 0x040fe20000000017 */
[C---:B------:R-:W-:Y:S01]  /*2dc0*/  FFMA R22, R6.reuse, R34, R21 ;  /* 0x0000002206167223 */ /* 0x040fe20000000015 */
[C---:B------:R-:W-:Y:S01]  /*2dd0*/  FFMA R4, R6.reuse, R38, R5 ;  /* 0x0000002606047223 */ /* 0x040fe20000000005 */
[----:B------:R-:W-:Y:S01]  /*2de0*/  FFMA R6, R6, R30, R25 ;  /* 0x0000001e06067223 */ /* 0x000fe20000000019 */
[C---:B------:R-:W-:Y:S01]  /*2df0*/  FFMA R115, R7.reuse, R43, R20 ;  /* 0x0000002b07737223 */ /* 0x040fe20000000014 */
[C---:B--2---:R-:W-:Y:S01]  /*2e00*/  FFMA R20, R8.reuse, R40, R161 ;  /* 0x0000002808147223 */ /* 0x044fe200000000a1 */
[C---:B------:R-:W-:Y:S01]  /*2e10*/  FFMA R113, R7.reuse, R39, R4 ;  /* 0x0000002707717223 */ /* 0x040fe20000000004 */
[----:B------:R-:W-:Y:S01]  /*2e20*/  FFMA R151, R7, R31, R6 ;  /* 0x0000001f07977223 */ /* 0x000fe20000000006 */
[C---:B------:R-:W-:Y:S01]  /*2e30*/  FFMA R6, R8.reuse, R32, R105 ;  /* 0x0000002008067223 */ /* 0x040fe20000000069 */
[C---:B------:R-:W-:Y:S01]  /*2e40*/  FFMA R4, R8.reuse, R28, R107 ;  /* 0x0000001c08047223 */ /* 0x040fe2000000006b */
[----:B------:R-:W-:Y:S01]  /*2e50*/  FFMA R8, R8, R36, R163 ;  /* 0x0000002408087223 */ /* 0x000fe200000000a3 */
[C---:B------:R-:W-:Y:S01]  /*2e60*/  FFMA R23, R9.reuse, R41, R20 ;  /* 0x0000002909177223 */ /* 0x040fe20000000014 */
[C---:B------:R-:W-:Y:S01]  /*2e70*/  FFMA R21, R9.reuse, R33, R6 ;  /* 0x0000002109157223 */ /* 0x040fe20000000006 */
[----:B------:R-:W-:Y:S01]  /*2e80*/  FFMA R25, R9, R29, R4 ;  /* 0x0000001d09197223 */ /* 0x000fe20000000004 */
[----:B------:R-:W-:Y:S01]  /*2e90*/  FFMA R149, R7, R35, R22 ;  /* 0x0000002307957223 */ /* 0x000fe20000000016 */
[----:B------:R-:W-:Y:S01]  /*2ea0*/  FFMA R9, R9, R37, R8 ;  /* 0x0000002509097223 */ /* 0x000fe20000000008 */
[----:B------:R-:W2:Y:S01]  /*2eb0*/  LDS.128 R4, [R120.X4+UR4+0x2310] ;  /* 0x0023100478047984 */ /* 0x000ea20008004c00 */
[C---:B------:R-:W-:Y:S01]  /*2ec0*/  FFMA R20, R10.reuse, R42, R23 ;  /* 0x0000002a0a147223 */ /* 0x040fe20000000017 */
[C---:B------:R-:W-:Y:S01]  /*2ed0*/  FFMA R22, R10.reuse, R34, R21 ;  /* 0x000000220a167223 */ /* 0x040fe20000000015 */
[C---:B------:R-:W-:Y:S01]  /*2ee0*/  FFMA R8, R10.reuse, R38, R9 ;  /* 0x000000260a087223 */ /* 0x040fe20000000009 */
[----:B------:R-:W-:Y:S01]  /*2ef0*/  FFMA R10, R10, R30, R25 ;  /* 0x0000001e0a0a7223 */ /* 0x000fe20000000019 */
[C---:B------:R-:W-:Y:S01]  /*2f00*/  FFMA R157, R11.reuse, R43, R20 ;  /* 0x0000002b0b9d7223 */ /* 0x040fe20000000014 */
[C---:B---3--:R-:W-:Y:S01]  /*2f10*/  FFMA R20, R12.reuse, R40, R165 ;  /* 0x000000280c147223 */ /* 0x048fe200000000a5 */
[C---:B------:R-:W-:Y:S01]  /*2f20*/  FFMA R107, R11.reuse, R39, R8 ;  /* 0x000000270b6b7223 */ /* 0x040fe20000000008 */
[C---:B------:R-:W-:Y:S01]  /*2f30*/  FFMA R159, R11.reuse, R31, R10 ;  /* 0x0000001f0b9f7223 */ /* 0x040fe2000000000a */
        /* <DEDUP_REMOVED lines=14> */
[C---:B-1----:R-:W-:Y:S01]  /*3020*/  FFMA R20, R16.reuse, R40, R175 ;  /* 0x0000002810147223 */ /* 0x042fe200000000af */
        /* <DEDUP_REMOVED lines=102> */
[C---:B-1----:R-:W-:Y:S01]  /*3690*/  FFMA R4, R8.reuse, R36, R219 ;  /* 0x0000002408047223 */ /* 0x042fe200000000db */
        /* <DEDUP_REMOVED lines=17> */
[C---:B--2---:R-:W-:Y:S01]  /*37b0*/  FFMA R10, R12.reuse, R36, R79 ;  /* 0x000000240c0a7223 */ /* 0x044fe2000000004f */
        /* <DEDUP_REMOVED lines=11> */
[----:B------:R-:W2:Y:S01]  /*3870*/  LDS.128 R20, [R124+0x120] ;  /* 0x000120007c147984 */ /* 0x000ea20000000c00 */
[----:B------:R-:W-:Y:S01]  /*3880*/  FFMA R147, R27, R31, R26 ;  /* 0x0000001f1b937223 */ /* 0x000fe2000000001a */
[----:B------:R-:W-:Y:S01]  /*3890*/  FFMA R14, R14, R42, R13 ;  /* 0x0000002a0e0e7223 */ /* 0x000fe2000000000d */
[C---:B------:R-:W-:Y:S01]  /*38a0*/  FFMA R223, R15.reuse, R39, R12 ;  /* 0x000000270fdf7223 */ /* 0x040fe2000000000c */
[----:B------:R-:W4:Y:S01]  /*38b0*/  LDS.128 R8, [R124+0x20] ;  /* 0x000020007c087984 */ /* 0x000f220000000c00 */
[C---:B------:R-:W-:Y:S01]  /*38c0*/  FFMA R217, R15.reuse, R31, R84 ;  /* 0x0000001f0fd97223 */ /* 0x040fe20000000054 */
[C---:B------:R-:W-:Y:S01]  /*38d0*/  FFMA R219, R15.reuse, R43, R14 ;  /* 0x0000002b0fdb7223 */ /* 0x040fe2000000000e */
[C---:B---3--:R-:W-:Y:S01]  /*38e0*/  FFMA R14, R16.reuse, R40, R95 ;  /* 0x00000028100e7223 */ /* 0x048fe2000000005f */
[----:B------:R-:W3:Y:S01]  /*38f0*/  LDS.128 R24, [R124+0x320] ;  /* 0x000320007c187984 */ /* 0x000ee20000000c00 */
[C---:B------:R-:W-:Y:S01]  /*3900*/  FFMA R12, R16.reuse, R36, R99 ;  /* 0x00000024100c7223 */ /* 0x040fe20000000063 */
[C---:B------:R-:W-:Y:S01]  /*3910*/  FFMA R84, R16.reuse, R32, R97 ;  /* 0x0000002010547223 */ /* 0x040fe20000000061 */
[----:B------:R-:W-:Y:S01]  /*3920*/  FFMA R16, R16, R28, R93 ;  /* 0x0000001c10107223 */ /* 0x000fe2000000005d */
[----:B------:R-:W5:Y:S01]  /*3930*/  LDS.128 R76, [R124+0x220] ;  /* 0x000220007c4c7984 */ /* 0x000f620000000c00 */
[----:B------:R-:W-:Y:S01]  /*3940*/  FFMA R221, R15, R35, R86 ;  /* 0x000000230fdd7223 */ /* 0x000fe20000000056 */
[C---:B------:R-:W-:Y:S01]  /*3950*/  FFMA R93, R17.reuse, R41, R14 ;  /* 0x00000029115d7223 */ /* 0x040fe2000000000e */
[C---:B------:R-:W-:Y:S01]  /*3960*/  FFMA R97, R17.reuse, R37, R12 ;  /* 0x0000002511617223 */ /* 0x040fe2000000000c */
[C---:B------:R-:W-:Y:S01]  /*3970*/  FFMA R95, R17.reuse, R33, R84 ;  /* 0x00000021115f7223 */ /* 0x040fe20000000054 */
[----:B------:R-:W5:Y:S01]  /*3980*/  LDS.128 R12, [R120.X4+UR4+0x120] ;  /* 0x00012004780c7984 */ /* 0x000f620008004c00 */
[----:B------:R-:W-:Y:S01]  /*3990*/  FFMA R17, R17, R29, R16 ;  /* 0x0000001d11117223 */ /* 0x000fe20000000010 */
[C---:B------:R-:W-:Y:S01]  /*39a0*/  FFMA R86, R18.reuse, R42, R93 ;  /* 0x0000002a12567223 */ /* 0x040fe2000000005d */
[C---:B------:R-:W-:Y:S01]  /*39b0*/  FFMA R84, R18.reuse, R34, R95 ;  /* 0x0000002212547223 */ /* 0x040fe2000000005f */
[----:B------:R-:W-:Y:S01]  /*39c0*/  FFMA R91, R91, R43, R90 ;  /* 0x0000002b5b5b7223 */ /* 0x000fe2000000005a */
        /* <DEDUP_REMOVED lines=15> */
[C---:B------:R-:W-:Y:S01]  /*3ac0*/  FFMA R30, R6.reuse, R30, R29 ;  /* 0x0000001e061e7223 */ /* 0x040fe2000000001d */
[C---:B------:R-:W-:Y:S01]  /*3ad0*/  FFMA R34, R6.reuse, R34, R33 ;  /* 0x0000002206227223 */ /* 0x040fe20000000021 */
[C---:B------:R-:W-:Y:S01]  /*3ae0*/  FFMA R42, R6.reuse, R42, R41 ;  /* 0x0000002a062a7223 */ /* 0x040fe20000000029 */
[----:B------:R-:W-:Y:S01]  /*3af0*/  FFMA R6, R6, R38, R5 ;  /* 0x0000002606067223 */ /* 0x000fe20000000005 */
[C---:B--2---:R-:W-:Y:S01]  /*3b00*/  FFMA R4, R80.reuse, R20, R153 ;  /* 0x0000001450047223 */ /* 0x044fe20000000099 */
[C---:B------:R-:W-:Y:S01]  /*3b10*/  FFMA R225, R7.reuse, R31, R30 ;  /* 0x0000001f07e17223 */ /* 0x040fe2000000001e */
[C---:B------:R-:W-:Y:S01]  /*3b20*/  FFMA R85, R7.reuse, R35, R34 ;  /* 0x0000002307557223 */ /* 0x040fe20000000022 */
[C---:B------:R-:W-:Y:S01]  /*3b30*/  FFMA R227, R7.reuse, R39, R6 ;  /* 0x0000002707e37223 */ /* 0x040fe20000000006 */
[C---:B----4-:R-:W-:Y:S01]  /*3b40*/  FFMA R6, R80.reuse, R8, R155 ;  /* 0x0000000850067223 */ /* 0x050fe2000000009b */
[----:B------:R-:W-:Y:S01]  /*3b50*/  FFMA R87, R7, R43, R42 ;  /* 0x0000002b07577223 */ /* 0x000fe2000000002a */
[C---:B------:R-:W-:Y:S01]  /*3b60*/  FFMA R33, R81.reuse, R21, R4 ;  /* 0x0000001551217223 */ /* 0x040fe20000000004 */
[----:B---3--:R-:W-:Y:S01]  /*3b70*/  FFMA R28, R80, R24, R89 ;  /* 0x00000018501c7223 */ /* 0x008fe20000000059 */
[C---:B------:R-:W-:Y:S01]  /*3b80*/  FFMA R31, R81.reuse, R9, R6 ;  /* 0x00000009511f7223 */ /* 0x040fe20000000006 */
[----:B------:R-:W-:Y:S01]  /*3b90*/  LDS.128 R40, [R124+0x330] ;  /* 0x000330007c287984 */ /* 0x000fe20000000c00 */
[C---:B------:R-:W-:Y:S01]  /*3ba0*/  FFMA R30, R82.reuse, R22, R33 ;  /* 0x00000016521e7223 */ /* 0x040fe20000000021 */
[----:B------:R-:W-:Y:S01]  /*3bb0*/  FFMA R29, R81, R25, R28 ;  /* 0x00000019511d7223 */ /* 0x000fe2000000001c */
[----:B------:R-:W-:Y:S01]  /*3bc0*/  FFMA R28, R82, R10, R31 ;  /* 0x0000000a521c7223 */ /* 0x000fe2000000001f */
[----:B------:R-:W2:Y:S01]  /*3bd0*/  LDS.128 R4, [R120.X4+UR4+0x320] ;  /* 0x0003200478047984 */ /* 0x000ea20008004c00 */
[----:B-----5:R-:W-:Y:S01]  /*3be0*/  FFMA R80, R80, R76, R91 ;  /* 0x0000004c50507223 */ /* 0x020fe2000000005b */
        /* <DEDUP_REMOVED lines=149> */
[----:B------:R-:W2:Y:S01]  /*4540*/  LDS.128 R28, [R120.X4+UR4+0x6020] ;  /* 0x00602004781c7984 */ /* 0x000ea20008004c00 */
        /* <DEDUP_REMOVED lines=39> */
[C---:B--2---:R-:W-:Y:S01]  /*47c0*/  FFMA R4, R28.reuse, R8, R213 ;  /* 0x000000081c047223 */ /* 0x044fe200000000d5 */
        /* <DEDUP_REMOVED lines=14> */
[----:B------:R-:W-:Y:S01]  /*48b0*/  FFMA R81, R81, R77, R80 ;  /* 0x0000004d51517223 */ /* 0x000fe20000000050 */
[C---:B------:R-:W-:Y:S01]  /*48c0*/  FFMA R213, R31.reuse, R79, R32 ;  /* 0x0000004f1fd57223 */ /* 0x040fe20000000020 */
[C---:B------:R-:W-:Y:S01]  /*48d0*/  FFMA R211, R31.reuse, R23, R30 ;  /* 0x000000171fd37223 */ /* 0x040fe2000000001e */
[C---:B---3--:R-:W-:Y:S01]  /*48e0*/  FFMA R30, R12.reuse, R20, R223 ;  /* 0x000000140c1e7223 */ /* 0x048fe200000000df */
[C---:B------:R-:W-:Y:S01]  /*48f0*/  FFMA R32, R12.reuse, R76, R219 ;  /* 0x0000004c0c207223 */ /* 0x040fe200000000db */
[C---:B------:R-:W-:Y:S01]  /*4900*/  FFMA R215, R31.reuse, R11, R28 ;  /* 0x0000000b1fd77223 */ /* 0x040fe2000000001c */
[----:B------:R-:W-:Y:S01]  /*4910*/  FFMA R28, R12, R8, R217 ;  /* 0x000000080c1c7223 */ /* 0x000fe200000000d9 */
[----:B------:R-:W-:Y:S01]  /*4920*/  FFMA R209, R31, R27, R34 ;  /* 0x0000001b1fd17223 */ /* 0x000fe20000000022 */
[----:B------:R-:W-:Y:S01]  /*4930*/  FFMA R82, R82, R78, R81 ;  /* 0x0000004e52527223 */ /* 0x000fe20000000051 */
        /* <DEDUP_REMOVED lines=8> */
[----:B------:R-:W-:Y:S01]  /*49c0*/  LDS.128 R80, [R120.X4+UR4+0x30] ;  /* 0x0000300478507984 */ /* 0x000fe20008004c00 */
[C---:B------:R-:W-:Y:S01]  /*49d0*/  FFMA R12, R14.reuse, R10, R33 ;  /* 0x0000000a0e0c7223 */ /* 0x040fe20000000021 */
[C---:B------:R-:W-:Y:S01]  /*49e0*/  FFMA R219, R15.reuse, R23, R84 ;  /* 0x000000170fdb7223 */ /* 0x040fe20000000054 */
[----:B------:R-:W-:Y:S01]  /*49f0*/  FFMA R14, R14, R26, R13 ;  /* 0x0000001a0e0e7223 */ /* 0x000fe2000000000d */
[----:B------:R-:W3:Y:S01]  /*4a00*/  LDS.128 R28, [R124+0x30] ;  /* 0x000030007c1c7984 */ /* 0x000ee20000000c00 */
[C---:B------:R-:W-:Y:S01]  /*4a10*/  FFMA R223, R15.reuse, R11, R12 ;  /* 0x0000000b0fdf7223 */ /* 0x040fe2000000000c */
[C---:B-1----:R-:W-:Y:S01]  /*4a20*/  FFMA R12, R16.reuse, R20, R99 ;  /* 0x00000014100c7223 */ /* 0x042fe20000000063 */
[C---:B------:R-:W-:Y:S01]  /*4a30*/  FFMA R217, R15.reuse, R27, R14 ;  /* 0x0000001b0fd97223 */ /* 0x040fe2000000000e */
[----:B------:R-:W1:Y:S01]  /*4a40*/  LDS.128 R36, [R124+0x130] ;  /* 0x000130007c247984 */ /* 0x000e620000000c00 */
[C---:B------:R-:W-:Y:S01]  /*4a50*/  FFMA R14, R16.reuse, R76, R97 ;  /* 0x0000004c100e7223 */ /* 0x040fe20000000061 */
[C---:B------:R-:W-:Y:S01]  /*4a60*/  FFMA R84, R16.reuse, R24, R93 ;  /* 0x0000001810547223 */ /* 0x040fe2000000005d */
[----:B------:R-:W-:Y:S01]  /*4a70*/  FFMA R16, R16, R8, R95 ;  /* 0x0000000810107223 */ /* 0x000fe2000000005f */
[----:B------:R-:W4:Y:S01]  /*4a80*/  LDS.128 R32, [R124+0x230] ;  /* 0x000230007c207984 */ /* 0x000f220000000c00 */
        /* <DEDUP_REMOVED lines=21> */
[----:B------:R-:W2:Y:S01]  /*4be0*/  LDS.128 R16, [R120.X4+UR4+0x230] ;  /* 0x0002300478107984 */ /* 0x000ea20008004c00 */
        /* <DEDUP_REMOVED lines=9> */
[C---:B---3--:R-:W-:Y:S01]  /*4c80*/  FFMA R6, R80.reuse, R28, R91 ;  /* 0x0000001c50067223 */ /* 0x048fe2000000005b */
[----:B------:R-:W-:Y:S01]  /*4c90*/  LDS.128 R76, [R124+0x340] ;  /* 0x000340007c4c7984 */ /* 0x000fe20000000c00 */
[----:B-1----:R-:W-:-:S02]  /*4ca0*/  FFMA R4, R80, R36, R153 ;  /* 0x0000002450047223 */ /* 0x002fc40000000099 */
[C---:B------:R-:W-:Y:S01]  /*4cb0*/  FFMA R11, R81.reuse, R29, R6 ;  /* 0x0000001d510b7223 */ /* 0x040fe20000000006 */
[C---:B----4-:R-:W-:Y:S01]  /*4cc0*/  FFMA R8, R80.reuse, R32, R155 ;  /* 0x0000002050087223 */ /* 0x050fe2000000009b */
[C---:B------:R-:W-:Y:S01]  /*4cd0*/  FFMA R21, R81.reuse, R37, R4 ;  /* 0x0000002551157223 */ /* 0x040fe20000000004 */
[----:B------:R-:W-:Y:S01]  /*4ce0*/  FFMA R80, R80, R40, R89 ;  /* 0x0000002850507223 */ /* 0x000fe20000000059 */
[----:B------:R-:W1:Y:S01]  /*4cf0*/  LDS.128 R4, [R120.X4+UR4+0x330] ;  /* 0x0003300478047984 */ /* 0x000e620008004c00 */
[C---:B------:R-:W-:Y:S01]  /*4d00*/  FFMA R9, R81.reuse, R33, R8 ;  /* 0x0000002151097223 */ /* 0x040fe20000000008 */
[C---:B------:R-:W-:Y:S01]  /*4d10*/  FFMA R8, R82.reuse, R30, R11 ;  /* 0x0000001e52087223 */ /* 0x040fe2000000000b */
[C---:B------:R-:W-:Y:S01]  /*4d20*/  FFMA R10, R82.reuse, R38, R21 ;  /* 0x00000026520a7223 */ /* 0x040fe20000000015 */
[----:B------:R-:W-:Y:S01]  /*4d30*/  FFMA R81, R81, R41, R80 ;  /* 0x0000002951517223 */ /* 0x000fe20000000050 */
[----:B------:R-:W-:Y:S01]  /*4d40*/  FFMA R20, R82, R34, R9 ;  /* 0x0000002252147223 */ /* 0x000fe20000000009 */
[C---:B------:R-:W-:Y:S01]  /*4d50*/  FFMA R91, R83.reuse, R31, R8 ;  /* 0x0000001f535b7223 */ /* 0x040fe20000000008 */
[C---:B------:R-:W-:Y:S01]  /*4d60*/  FFMA R89, R83.reuse, R39, R10 ;  /* 0x0000002753597223 */ /* 0x040fe2000000000a */
[C---:B-----5:R-:W-:Y:S01]  /*4d70*/  FFMA R10, R12.reuse, R32, R145 ;  /* 0x000000200c0a7223 */ /* 0x060fe20000000091 */
        /* <DEDUP_REMOVED lines=14> */
[C---:B--2---:R-:W-:Y:S01]  /*4e60*/  FFMA R20, R16.reuse, R40, R117 ;  /* 0x0000002810147223 */ /* 0x044fe20000000075 */
        /* <DEDUP_REMOVED lines=188> */
[C---:B---3--:R-:W-:Y:S01]  /*5a30*/  FFMA R10, R12.reuse, R36, R219 ;  /* 0x000000240c0a7223 */ /* 0x048fe200000000db */
        /* <DEDUP_REMOVED lines=18> */
[C---:B--2---:R-:W-:Y:S01]  /*5b60*/  FFMA R12, R16.reuse, R36, R93 ;  /* 0x00000024100c7223 */ /* 0x044fe2000000005d */
[C---:B------:R-:W-:Y:S01]  /*5b70*/  FFMA R221, R15.reuse, R43, R14 ;  /* 0x0000002b0fdd7223 */ /* 0x040fe2000000000e */
[----:B------:R-:W2:Y:S01]  /*5b80*/  LDS.128 R24, [R124+0x140] ;  /* 0x000140007c187984 */ /* 0x000ea20000000c00 */
[C---:B------:R-:W-:Y:S01]  /*5b90*/  FFMA R14, R16.reuse, R32, R95 ;  /* 0x00000020100e7223 */ /* 0x040fe2000000005f */
[C---:B------:R-:W-:Y:S01]  /*5ba0*/  FFMA R84, R16.reuse, R40, R97 ;  /* 0x0000002810547223 */ /* 0x040fe20000000061 */
[----:B------:R-:W-:Y:S01]  /*5bb0*/  FFMA R219, R15, R35, R86 ;  /* 0x000000230fdb7223 */ /* 0x000fe20000000056 */
[----:B------:R-:W4:Y:S01]  /*5bc0*/  LDS.128 R20, [R124+0x240] ;  /* 0x000240007c147984 */ /* 0x000f220000000c00 */
[C---:B------:R-:W-:Y:S01]  /*5bd0*/  FFMA R95, R17.reuse, R33, R14 ;  /* 0x00000021115f7223 */ /* 0x040fe2000000000e */
[C---:B------:R-:W-:Y:S01]  /*5be0*/  FFMA R97, R17.reuse, R37, R12 ;  /* 0x0000002511617223 */ /* 0x040fe2000000000c */
[----:B------:R-:W-:Y:S01]  /*5bf0*/  FFMA R16, R16, R28, R99 ;  /* 0x0000001c10107223 */ /* 0x000fe20000000063 */
[----:B------:R-:W5:Y:S01]  /*5c00*/  LDS.128 R12, [R120.X4+UR4+0x140] ;  /* 0x00014004780c7984 */ /* 0x000f620008004c00 */
        /* <DEDUP_REMOVED lines=29> */
[----:B--2---:R-:W-:-:S02]  /*5de0*/  FFMA R4, R80, R24, R89 ;  /* 0x0000001850047223 */ /* 0x004fc40000000059 */
[C---:B------:R-:W-:Y:S01]  /*5df0*/  FFMA R31, R81.reuse, R9, R6 ;  /* 0x00000009511f7223 */ /* 0x040fe20000000006 */
[C---:B----4-:R-:W-:Y:S01]  /*5e00*/  FFMA R28, R80.reuse, R20, R153 ;  /* 0x00000014501c7223 */ /* 0x050fe20000000099 */
[C---:B------:R-:W-:Y:S01]  /*5e10*/  FFMA R33, R81.reuse, R25, R4 ;  /* 0x0000001951217223 */ /* 0x040fe20000000004 */
[----:B------:R-:W-:Y:S01]  /*5e20*/  FFMA R80, R80, R76, R155 ;  /* 0x0000004c50507223 */ /* 0x000fe2000000009b */
[----:B------:R-:W2:Y:S01]  /*5e30*/  LDS.128 R4, [R120.X4+UR4+0x340] ;  /* 0x0003400478047984 */ /* 0x000ea20008004c00 */
        /* <DEDUP_REMOVED lines=170> */
[----:B------:R-:W3:Y:S01]  /*68e0*/  LDS.128 R12, [R120.X4+UR4+0x6140] ;  /* 0x00614004780c7984 */ /* 0x000ee20008004c00 */
[C---:B------:R-:W-:Y:S01]  /*68f0*/  FFMA R32, R18.reuse, R22, R35 ;  /* 0x0000001612207223 */ /* 0x040fe20000000023 */
[C---:B------:R-:W-:Y:S01]  /*6900*/  FFMA R16, R18.reuse, R26, R17 ;  /* 0x0000001a12107223 */ /* 0x040fe20000000011 */
[----:B------:R-:W-:Y:S01]  /*6910*/  FFMA R18, R18, R10, R37 ;  /* 0x0000000a12127223 */ /* 0x000fe20000000025 */
[C---:B------:R-:W-:Y:S01]  /*6920*/  FFMA R195, R19.reuse, R79, R34 ;  /* 0x0000004f13c37223 */ /* 0x040fe20000000022 */
[C---:B------:R-:W-:Y:S01]  /*6930*/  FFMA R197, R19.reuse, R23, R32 ;  /* 0x0000001713c57223 */ /* 0x040fe20000000020 */
        /* <DEDUP_REMOVED lines=15> */
[----:B------:R-:W-:Y:S01]  /*6a30*/  FFMA R6, R6, R26, R5 ;  /* 0x0000001a06067223 */ /* 0x000fe20000000005 */
[C---:B------:R-:W-:Y:S01]  /*6a40*/  FFMA R201, R7.reuse, R79, R34 ;  /* 0x0000004f07c97223 */ /* 0x040fe20000000022 */
[C---:B------:R-:W-:Y:S01]  /*6a50*/  FFMA R207, R7.reuse, R11, R4 ;  /* 0x0000000b07cf7223 */ /* 0x040fe20000000004 */
[C---:B--2---:R-:W-:Y:S01]  /*6a60*/  FFMA R4, R28.reuse, R8, R215 ;  /* 0x000000081c047223 */ /* 0x044fe200000000d7 */
        /* <DEDUP_REMOVED lines=27> */
[----:B------:R-:W-:Y:S01]  /*6c20*/  FFMA R13, R13, R77, R12 ;  /* 0x0000004d0d0d7223 */ /* 0x000fe2000000000c */
[C---:B------:R-:W-:Y:S01]  /*6c30*/  FFMA R86, R14.reuse, R22, R29 ;  /* 0x000000160e567223 */ /* 0x040fe2000000001d */
[C---:B------:R-:W-:Y:S01]  /*6c40*/  FFMA R12, R14.reuse, R10, R33 ;  /* 0x0000000a0e0c7223 */ /* 0x040fe20000000021 */
[----:B------:R-:W-:Y:S01]  /*6c50*/  LDS.128 R80, [R120.X4+UR4+0x50] ;  /* 0x0000500478507984 */ /* 0x000fe20008004c00 */
[----:B------:R-:W-:Y:S01]  /*6c60*/  FFMA R14, R14, R78, R13 ;  /* 0x0000004e0e0e7223 */ /* 0x000fe2000000000d */
[C---:B------:R-:W-:Y:S01]  /*6c70*/  FFMA R221, R15.reuse, R27, R84 ;  /* 0x0000001b0fdd7223 */ /* 0x040fe20000000054 */
[C---:B------:R-:W-:Y:S01]  /*6c80*/  FFMA R223, R15.reuse, R11, R12 ;  /* 0x0000000b0fdf7223 */ /* 0x040fe2000000000c */
[----:B------:R-:W3:Y:S01]  /*6c90*/  LDS.128 R28, [R124+0x150] ;  /* 0x000150007c1c7984 */ /* 0x000ee20000000c00 */
[C---:B------:R-:W-:Y:S01]  /*6ca0*/  FFMA R219, R15.reuse, R79, R14 ;  /* 0x0000004f0fdb7223 */ /* 0x040fe2000000000e */
[C---:B-1----:R-:W-:Y:S01]  /*6cb0*/  FFMA R14, R16.reuse, R20, R93 ;  /* 0x00000014100e7223 */ /* 0x042fe2000000005d */
[C---:B------:R-:W-:Y:S01]  /*6cc0*/  FFMA R12, R16.reuse, R24, R97 ;  /* 0x00000018100c7223 */ /* 0x040fe20000000061 */
[----:B------:R-:W1:Y:S01]  /*6cd0*/  LDS.128 R36, [R124+0x50] ;  /* 0x000050007c247984 */ /* 0x000e620000000c00 */
[C---:B------:R-:W-:Y:S01]  /*6ce0*/  FFMA R84, R16.reuse, R76, R95 ;  /* 0x0000004c10547223 */ /* 0x040fe2000000005f */
[----:B------:R-:W-:Y:S01]  /*6cf0*/  FFMA R217, R15, R23, R86 ;  /* 0x000000170fd97223 */ /* 0x000fe20000000056 */
[C---:B------:R-:W-:Y:S01]  /*6d00*/  FFMA R95, R17.reuse, R21, R14 ;  /* 0x00000015115f7223 */ /* 0x040fe2000000000e */
[----:B------:R-:W4:Y:S01]  /*6d10*/  LDS.128 R32, [R124+0x250] ;  /* 0x000250007c207984 */ /* 0x000f220000000c00 */
[C---:B------:R-:W-:Y:S01]  /*6d20*/  FFMA R97, R17.reuse, R25, R12 ;  /* 0x0000001911617223 */ /* 0x040fe2000000000c */
[----:B------:R-:W-:Y:S01]  /*6d30*/  FFMA R16, R16, R8, R99 ;  /* 0x0000000810107223 */ /* 0x000fe20000000063 */
[C---:B------:R-:W-:Y:S01]  /*6d40*/  FFMA R93, R17.reuse, R77, R84 ;  /* 0x0000004d115d7223 */ /* 0x040fe20000000054 */
[----:B------:R-:W5:Y:S01]  /*6d50*/  LDS.128 R12, [R120.X4+UR4+0x150] ;  /* 0x00015004780c7984 */ /* 0x000f620008004c00 */
        /* <DEDUP_REMOVED lines=10> */
[C---:B------:R-:W-:Y:S01]  /*6e00*/  FFMA R97, R19.reuse, R27, R16 ;  /* 0x0000001b13617223 */ /* 0x040fe20000000010 */
        /* <DEDUP_REMOVED lines=15> */
[----:B------:R-:W-:Y:S01]  /*6f00*/  LDS.128 R76, [R124+0x360] ;  /* 0x000360007c4c7984 */ /* 0x000fe20000000c00 */
[C---:B---3--:R-:W-:Y:S01]  /*6f10*/  FFMA R6, R80.reuse, R28, R153 ;  /* 0x0000001c50067223 */ /* 0x048fe20000000099 */
[----:B-1----:R-:W-:-:S03]  /*6f20*/  FFMA R4, R80, R36, R91 ;  /* 0x0000002450047223 */ /* 0x002fc6000000005b */
[C---:B------:R-:W-:Y:S01]  /*6f30*/  FFMA R11, R81.reuse, R29, R6 ;  /* 0x0000001d510b7223 */ /* 0x040fe20000000006 */
[----:B----4-:R-:W-:Y:S01]  /*6f40*/  FFMA R8, R80, R32, R89 ;  /* 0x0000002050087223 */ /* 0x010fe20000000059 */
[C---:B------:R-:W-:Y:S02]  /*6f50*/  FFMA R21, R81.reuse, R37, R4 ;  /* 0x0000002551157223 */ /* 0x040fe40000000004 */
[C---:B------:R-:W-:Y:S01]  /*6f60*/  FFMA R10, R82.reuse, R30, R11 ;  /* 0x0000001e520a7223 */ /* 0x040fe2000000000b */
[----:B------:R-:W1:Y:S01]  /*6f70*/  LDS.128 R4, [R120.X4+UR4+0x350] ;  /* 0x0003500478047984 */ /* 0x000e620008004c00 */
[----:B------:R-:W-:Y:S01]  /*6f80*/  FFMA R9, R81, R33, R8 ;  /* 0x0000002151097223 */ /* 0x000fe20000000008 */
[----:B------:R-:W-:Y:S01]  /*6f90*/  FFMA R8, R82, R38, R21 ;  /* 0x0000002652087223 */ /* 0x000fe20000000015 */
[C---:B------:R-:W-:Y:S01]  /*6fa0*/  FFMA R153, R83.reuse, R31, R10 ;  /* 0x0000001f53997223 */ /* 0x040fe2000000000a */
[----:B-----5:R-:W-:Y:S01]  /*6fb0*/  FFMA R10, R12, R32, R145 ;  /* 0x000000200c0a7223 */ /* 0x020fe20000000091 */
[----:B------:R-:W-:Y:S01]  /*6fc0*/  FFMA R20, R82, R34, R9 ;  /* 0x0000002252147223 */ /* 0x000fe20000000009 */
[----:B------:R-:W-:Y:S01]  /*6fd0*/  FFMA R89, R83, R39, R8 ;  /* 0x0000002753597223 */ /* 0x000fe20000000008 */
[C---:B------:R-:W-:Y:S01]  /*6fe0*/  FFMA R8, R12.reuse, R28, R143 ;  /* 0x0000001c0c087223 */ /* 0x040fe2000000008f */
[----:B------:R-:W-:Y:S01]  /*6ff0*/  FFMA R23, R13, R33, R10 ;  /* 0x000000210d177223 */ /* 0x000fe2000000000a */
[----:B------:R-:W-:Y:S01]  /*7000*/  FFMA R91, R83, R35, R20 ;  /* 0x00000023535b7223 */ /* 0x000fe20000000014 */
[C---:B------:R-:W-:Y:S01]  /*7010*/  FFMA R20, R12.reuse, R40, R141 ;  /* 0x000000280c147223 */ /* 0x040fe2000000008d */
[----:B------:R-:W-:Y:S01]  /*7020*/  FFMA R12, R12, R36, R147 ;  /* 0x000000240c0c7223 */ /* 0x000fe20000000093 */
[C---:B------:R-:W-:Y:S01]  /*7030*/  FFMA R25, R13.reuse, R29, R8 ;  /* 0x0000001d0d197223 */ /* 0x040fe20000000008 */
[----:B------:R-:W-:Y:S01]  /*7040*/  FFMA R80, R80, R40, R155 ;  /* 0x0000002850507223 */ /* 0x000fe2000000009b */
        /* <DEDUP_REMOVED lines=177> */
[----:B------:R-:W-:Y:S01]  /*7b60*/  FFMA R6, R6, R30, R5 ;  /* 0x0000001e06067223 */ /* 0x000fe20000000005 */
        /* <DEDUP_REMOVED lines=16> */
[----:B------:R-:W-:Y:S01]  /*7c70*/  FFMA R81, R81, R41, R80 ;  /* 0x0000002951517223 */ /* 0x000fe20000000050 */
        /* <DEDUP_REMOVED lines=23> */
[C---:B--2---:R-:W-:Y:S01]  /*7df0*/  FFMA R14, R16.reuse, R32, R95 ;  /* 0x00000020100e7223 */ /* 0x044fe2000000005f */
[C---:B------:R-:W-:Y:S01]  /*7e00*/  FFMA R12, R16.reuse, R28, R97 ;  /* 0x0000001c100c7223 */ /* 0x040fe20000000061 */
[----:B------:R-:W2:Y:S01]  /*7e10*/  LDS.128 R24, [R124+0x60] ;  /* 0x000060007c187984 */ /* 0x000ea20000000c00 */
[----:B------:R-:W-:Y:S01]  /*7e20*/  FFMA R221, R15, R35, R86 ;  /* 0x000000230fdd7223 */ /* 0x000fe20000000056 */
[C---:B------:R-:W-:Y:S01]  /*7e30*/  FFMA R84, R16.reuse, R40, R93 ;  /* 0x0000002810547223 */ /* 0x040fe2000000005d */
        /* <DEDUP_REMOVED lines=9> */
[----:B------:R-:W-:Y:S01]  /*7ed0*/  FFMA R16, R18, R30, R97 ;  /* 0x0000001e12107223 */ /* 0x000fe20000000061 */
[----:B-1----:R-:W-:Y:S01]  /*7ee0*/  FFMA R28, R4, R28, R225 ;  /* 0x0000001c041c7223 */ /* 0x002fe200000000e1 */
[----:B------:R-:W-:Y:S01]  /*7ef0*/  FFMA R18, R18, R38, R17 ;  /* 0x0000002612127223 */ /* 0x000fe20000000011 */
[C---:B------:R-:W-:Y:S01]  /*7f00*/  FFMA R40, R4.reuse, R40, R85 ;  /* 0x0000002804287223 */ /* 0x040fe20000000055 */
[C---:B------:R-:W-:Y:S01]  /*7f10*/  FFMA R32, R4.reuse, R32, R87 ;  /* 0x0000002004207223 */ /* 0x040fe20000000057 */
[C---:B------:R-:W-:Y:S01]  /*7f20*/  FFMA R95, R19.reuse, R43, R86 ;  /* 0x0000002b135f7223 */ /* 0x040fe20000000056 */
[C---:B------:R-:W-:Y:S01]  /*7f30*/  FFMA R93, R19.reuse, R35, R84 ;  /* 0x00000023135d7223 */ /* 0x040fe20000000054 */
[C---:B------:R-:W-:Y:S01]  /*7f40*/  FFMA R97, R19.reuse, R31, R16 ;  /* 0x0000001f13617223 */ /* 0x040fe20000000010 */
        /* <DEDUP_REMOVED lines=17> */
[----:B--2---:R-:W-:-:S03]  /*8060*/  FFMA R4, R80, R24, R89 ;  /* 0x0000001850047223 */ /* 0x004fc60000000059 */
[C---:B------:R-:W-:Y:S01]  /*8070*/  FFMA R31, R81.reuse, R9, R6 ;  /* 0x00000009511f7223 */ /* 0x040fe20000000006 */
[----:B----4-:R-:W-:Y:S01]  /*8080*/  FFMA R28, R80, R20, R91 ;  /* 0x00000014501c7223 */ /* 0x010fe2000000005b */
[C---:B------:R-:W-:Y:S02]  /*8090*/  FFMA R33, R81.reuse, R25, R4 ;  /* 0x0000001951217223 */ /* 0x040fe40000000004 */
[C---:B------:R-:W-:Y:S01]  /*80a0*/  FFMA R30, R82.reuse, R10, R31 ;  /* 0x0000000a521e7223 */ /* 0x040fe2000000001f */
[----:B------:R-:W2:Y:S01]  /*80b0*/  LDS.128 R4, [R120.X4+UR4+0x360] ;  /* 0x0003600478047984 */ /* 0x000ea20008004c00 */
        /* <DEDUP_REMOVED lines=246> */
[----:B--2---:R-:W-:Y:S01]  /*9020*/  FFMA R8, R4, R8, R225 ;  /* 0x0000000804087223 */ /* 0x004fe200000000e1 */
        /* <DEDUP_REMOVED lines=1343> */
[----:B------:R-:W-:Y:S01]  /*e420*/  FFMA R81, R81, R41, R80 ;  /* 0x0000002951517223 */ /* 0x000fe20000000050 */
[C---:B---3--:R-:W-:Y:S01]  /*e430*/  FFMA R8, R12.reuse, R36, R223 ;  /* 0x000000240c087223 */ /* 0x048fe200000000df */
[C---:B------:R-:W-:Y:S01]  /*e440*/  FFMA R10, R12.reuse, R28, R221 ;  /* 0x0000001c0c0a7223 */ /* 0x040fe200000000dd */
[----:B------:R-:W-:Y:S01]  /*e450*/  FFMA R20, R12, R32, R217 ;  /* 0x000000200c147223 */ /* 0x000fe200000000d9 */
[----:B------:R-:W-:Y:S01]  /*e460*/  FFMA R211, R11, R43, R22 ;  /* 0x0000002b0bd37223 */ /* 0x000fe20000000016 */
[----:B------:R-:W-:Y:S01]  /*e470*/  FFMA R82, R82, R42, R81 ;  /* 0x0000002a52527223 */ /* 0x000fe20000000051 */
[----:B------:R-:W-:Y:S01]  /*e480*/  FFMA R12, R12, R40, R219 ;  /* 0x000000280c0c7223 */ /* 0x000fe200000000db */
        /* <DEDUP_REMOVED lines=8> */
[----:B------:R-:W-:Y:S01]  /*e510*/  LDS.128 R24, [R124+0x1c0] ;  /* 0x0001c0007c187984 */ /* 0x000fe20000000c00 */
[----:B------:R-:W-:Y:S01]  /*e520*/  FFMA R14, R14, R42, R13 ;  /* 0x0000002a0e0e7223 */ /* 0x000fe2000000000d */
[C---:B------:R-:W-:Y:S01]  /*e530*/  FFMA R223, R15.reuse, R39, R12 ;  /* 0x000000270fdf7223 */ /* 0x040fe2000000000c */
[C---:B--2---:R-:W-:Y:S01]  /*e540*/  FFMA R12, R16.reuse, R28, R95 ;  /* 0x0000001c100c7223 */ /* 0x044fe2000000005f */
[----:B------:R-:W2:Y:S01]  /*e550*/  LDS.128 R8, [R120.X4+UR4+0xc0] ;  /* 0x0000c00478087984 */ /* 0x000ea20008004c00 */
[C---:B------:R-:W-:Y:S01]  /*e560*/  FFMA R217, R15.reuse, R43, R14 ;  /* 0x0000002b0fd97223 */ /* 0x040fe2000000000e */
[C---:B------:R-:W-:Y:S01]  /*e570*/  FFMA R14, R16.reuse, R32, R93 ;  /* 0x00000020100e7223 */ /* 0x040fe2000000005d */
[C---:B------:R-:W-:Y:S01]  /*e580*/  FFMA R219, R15.reuse, R31, R20 ;  /* 0x0000001f0fdb7223 */ /* 0x040fe20000000014 */
[----:B------:R-:W3:Y:S01]  /*e590*/  LDS.128 R76, [R124+0x2c0] ;  /* 0x0002c0007c4c7984 */ /* 0x000ee20000000c00 */
        /* <DEDUP_REMOVED lines=34> */
[----:B------:R-:W-:Y:S01]  /*e7c0*/  LDS.128 R32, [R120.X4+UR4+0x63c0] ;  /* 0x0063c00478207984 */ /* 0x000fe20008004c00 */
[----:B--2---:R-:W-:-:S03]  /*e7d0*/  FFMA R6, R8, R24, R153 ;  /* 0x0000001808067223 */ /* 0x004fc60000000099 */
[----:B------:R-:W-:Y:S01]  /*e7e0*/  LDS.128 R36, [R120.X4+UR4+0xd0] ;  /* 0x0000d00478247984 */ /* 0x000fe20008004c00 */
[C---:B---3--:R-:W-:Y:S01]  /*e7f0*/  FFMA R20, R8.reuse, R76, R91 ;  /* 0x0000004c08147223 */ /* 0x048fe2000000005b */
[C---:B------:R-:W-:Y:S01]  /*e800*/  FFMA R23, R9.reuse, R25, R6 ;  /* 0x0000001909177223 */ /* 0x040fe20000000006 */
[C---:B----4-:R-:W-:Y:S01]  /*e810*/  FFMA R4, R8.reuse, R80, R89 ;  /* 0x0000005008047223 */ /* 0x050fe20000000059 */
        /* <DEDUP_REMOVED lines=9> */
[C---:B------:R-:W-:Y:S01]  /*e8b0*/  FFMA R91, R11.reuse, R27, R20 ;  /* 0x0000001b0b5b7223 */ /* 0x040fe20000000014 */
[C---:B-----5:R-:W-:Y:S01]  /*e8c0*/  FFMA R20, R12.reuse, R84, R143 ;  /* 0x000000540c147223 */ /* 0x060fe2000000008f */
        /* <DEDUP_REMOVED lines=94> */
[-C--:B------:R-:W-:Y:S01]  /*eeb0*/  FFMA R165, R15, R87.reuse, R22 ;  /* 0x000000570fa57223 */ /* 0x080fe20000000016 */
[C---:B------:R-:W-:Y:S01]  /*eec0*/  FFMA R22, R18.reuse, R86, R21 ;  /* 0x0000005612167223 */ /* 0x040fe20000000015 */
[----:B------:R-:W2:Y:S01]  /*eed0*/  LDS.128 R12, [R120.X4+UR4+0x41c0] ;  /* 0x0041c004780c7984 */ /* 0x000ea20008004c00 */
        /* <DEDUP_REMOVED lines=69> */
[----:B------:R-:W-:Y:S01]  /*f330*/  FFMA R14, R18, R78, R15 ;  /* 0x0000004e120e7223 */ /* 0x000fe2000000000f */
[C---:B------:R-:W-:Y:S01]  /*f340*/  FFMA R237, R19.reuse, R27, R12 ;  /* 0x0000001b13ed7223 */ /* 0x040fe2000000000c */
[----:B-1----:R-:W-:Y:S01]  /*f350*/  FFMA R12, R4, R80, R207 ;  /* 0x00000050040c7223 */ /* 0x002fe200000000cf */
[C---:B------:R-:W-:Y:S01]  /*f360*/  FFMA R241, R19.reuse, R87, R16 ;  /* 0x0000005713f17223 */ /* 0x040fe20000000010 */
[----:B------:R-:W-:Y:S01]  /*f370*/  FFMA R197, R19, R79, R14 ;  /* 0x0000004f13c57223 */ /* 0x000fe2000000000e */
        /* <DEDUP_REMOVED lines=10> */
[C---:B------:R-:W-:Y:S01]  /*f420*/  FFMA R14, R6.reuse, R86, R13 ;  /* 0x00000056060e7223 */ /* 0x040fe2000000000d */
[----:B------:R-:W1:Y:S01]  /*f430*/  LDS.128 R16, [R120.X4+UR4+0x62c0] ;  /* 0x0062c00478107984 */ /* 0x000e620008004c00 */
        /* <DEDUP_REMOVED lines=33> */
[----:B------:R-:W2:Y:S01]  /*f650*/  LDS.128 R20, [R124+0x1d0] ;  /* 0x0001d0007c147984 */ /* 0x000ea20000000c00 */
        /* <DEDUP_REMOVED lines=42> */
[----:B------:R-:W-:Y:S01]  /*f900*/  FFMA R215, R35, R83, R34 ;  /* 0x0000005323d77223 */ /* 0x000fe20000000022 */
[C---:B---3--:R-:W-:Y:S01]  /*f910*/  FFMA R24, R36.reuse, R4, R153 ;  /* 0x0000000424187223 */ /* 0x048fe20000000099 */
[C---:B------:R-:W-:Y:S01]  /*f920*/  FFMA R35, R37.reuse, R21, R26 ;  /* 0x0000001525237223 */ /* 0x040fe2000000001a */
[----:B------:R-:W-:Y:S01]  /*f930*/  LDS.128 R180, [R120.X4+UR4+0x41d0] ;  /* 0x0041d00478b47984 */ /* 0x000fe20008004c00 */
[----:B-1----:R-:W-:Y:S01]  /*f940*/  FFMA R32, R36, R8, R89 ;  /* 0x0000000824207223 */ /* 0x002fe20000000059 */
[C---:B------:R-:W-:Y:S01]  /*f950*/  FFMA R41, R37.reuse, R5, R24 ;  /* 0x0000000525297223 */ /* 0x040fe20000000018 */
[----:B------:R-:W-:Y:S01]  /*f960*/  FFMA R34, R38, R22, R35 ;  /* 0x0000001626227223 */ /* 0x000fe20000000023 */
[----:B------:R-:W1:Y:S01]  /*f970*/  LDS.128 R24, [R120.X4+UR4+0x3d0] ;  /* 0x0003d00478187984 */ /* 0x000e620008004c00 */
[----:B----4-:R-:W-:Y:S01]  /*f980*/  FFMA R36, R36, R12, R155 ;  /* 0x0000000c24247223 */ /* 0x010fe2000000009b */
[----:B------:R-:W-:Y:S01]  /*f990*/  FFMA R33, R37, R9, R32 ;  /* 0x0000000925217223 */ /* 0x000fe20000000020 */
[C---:B------:R-:W-:Y:S01]  /*f9a0*/  FFMA R32, R38.reuse, R6, R41 ;  /* 0x0000000626207223 */ /* 0x040fe20000000029 */
[----:B------:R-:W-:Y:S01]  /*f9b0*/  FFMA R205, R39, R23, R34 ;  /* 0x0000001727cd7223 */ /* 0x000fe20000000022 */
[----:B------:R-:W-:Y:S01]  /*f9c0*/  FFMA R37, R37, R13, R36 ;  /* 0x0000000d25257223 */ /* 0x000fe20000000024 */
[----:B------:R-:W-:Y:S01]  /*f9d0*/  FFMA R36, R38, R10, R33 ;  /* 0x0000000a26247223 */ /* 0x000fe20000000021 */
[C---:B------:R-:W-:Y:S01]  /*f9e0*/  FFMA R91, R39.reuse, R7, R32 ;  /* 0x00000007275b7223 */ /* 0x040fe20000000020 */
[----:B-----5:R-:W-:Y:S01]  /*f9f0*/  FFMA R34, R28, R8, R145 ;  /* 0x000000081c227223 */ /* 0x020fe20000000091 */
        /* <DEDUP_REMOVED lines=111> */
[----:B------:R-:W1:Y:S01]  /*100f0*/  LDS.128 R172, [R120.X4+UR4+0x42d0] ;  /* 0x0042d00478ac7984 */ /* 0x000e620008004c00 */
        /* <DEDUP_REMOVED lines=13> */
[----:B------:R-:W-:Y:S01]  /*101d0*/  FFMA R24, R32, R12, R229 ;  /* 0x0000000c20187223 */ /* 0x000fe200000000e5 */
[----:B------:R-:W2:Y:S01]  /*101e0*/  LDS.128 R16, [R120.X4+UR4+0x43d0] ;  /* 0x0043d00478107984 */ /* 0x000ea20008004c00 */
[----:B------:R-:W-:Y:S01]  /*101f0*/  FFMA R26, R34, R10, R27 ;  /* 0x0000000a221a7223 */ /* 0x000fe2000000001b */
[----:B------:R-:W-:Y:S01]  /*10200*/  FFMA R32, R32, R4, R231 ;  /* 0x0000000420207223 */ /* 0x000fe200000000e7 */
[----:B------:R-:W-:Y:S01]  /*10210*/  FFMA R25, R33, R13, R24 ;  /* 0x0000000d21197223 */ /* 0x000fe20000000018 */
[----:B------:R-:W-:Y:S01]  /*10220*/  FFMA R24, R34, R22, R29 ;  /* 0x0000001622187223 */ /* 0x000fe2000000001d */
[C---:B------:R-:W-:Y:S01]  /*10230*/  FFMA R111, R35.reuse, R11, R26 ;  /* 0x0000000b236f7223 */ /* 0x040fe2000000001a */
[----:B------:R-:W-:Y:S01]  /*10240*/  FFMA R26, R180, R8, R235 ;  /* 0x00000008b41a7223 */ /* 0x000fe200000000eb */
        /* <DEDUP_REMOVED lines=16> */
[----:B------:R-:W3:Y:S01]  /*10350*/  LDS.128 R148, [R120.X4+UR4+0x61d0] ;  /* 0x0061d00478947984 */ /* 0x000ee20008004c00 */
        /* <DEDUP_REMOVED lines=59> */
[----:B------:R-:W-:Y:S01]  /*10710*/  LDS.128 R76, [R120.X4+UR4+0xe0] ;  /* 0x0000e004784c7984 */ /* 0x000fe20008004c00 */
[----:B------:R-:W-:Y:S01]  /*10720*/  FFMA R149, R149, R13, R148 ;  /* 0x0000000d95957223 */ /* 0x000fe20000000094 */
[C---:B------:R-:W-:Y:S01]  /*10730*/  FFMA R36, R150.reuse, R6, R25 ;  /* 0x0000000696247223 */ /* 0x040fe20000000019 */
[----:B------:R-:W-:Y:S01]  /*10740*/  FFMA R33, R33, R5, R32 ;  /* 0x0000000521217223 */ /* 0x000fe20000000020 */
[----:B------:R-:W3:Y:S01]  /*10750*/  LDS.128 R16, [R124+0x1e0] ;  /* 0x0001e0007c107984 */ /* 0x000ee20000000c00 */
[----:B------:R-:W-:Y:S01]  /*10760*/  FFMA R150, R150, R14, R149 ;  /* 0x0000000e96967223 */ /* 0x000fe20000000095 */
[C---:B------:R-:W-:Y:S01]  /*10770*/  FFMA R147, R151.reuse, R11, R108 ;  /* 0x0000000b97937223 */ /* 0x040fe2000000006c */
[C---:B------:R-:W-:Y:S01]  /*10780*/  FFMA R149, R151.reuse, R23, R38 ;  /* 0x0000001797957223 */ /* 0x040fe20000000026 */
[----:B------:R-:W4:Y:S01]  /*10790*/  LDS.128 R28, [R124+0xe0] ;  /* 0x0000e0007c1c7984 */ /* 0x000f220000000c00 */
[C---:B------:R-:W-:Y:S01]  /*107a0*/  FFMA R145, R151.reuse, R15, R150 ;  /* 0x0000000f97917223 */ /* 0x040fe20000000096 */
[-C--:B------:R-:W-:Y:S01]  /*107b0*/  FFMA R151, R151, R7.reuse, R36 ;  /* 0x0000000797977223 */ /* 0x080fe20000000024 */
[----:B------:R-:W-:Y:S01]  /*107c0*/  FFMA R34, R34, R6, R33 ;  /* 0x0000000622227223 */ /* 0x000fe20000000021 */
[----:B------:R-:W5:Y:S01]  /*107d0*/  LDS.128 R24, [R124+0x2e0] ;  /* 0x0002e0007c187984 */ /* 0x000f620000000c00 */
[C---:B-1----:R-:W-:Y:S01]  /*107e0*/  FFMA R38, R40.reuse, R8, R95 ;  /* 0x0000000828267223 */ /* 0x042fe2000000005f */
[C---:B------:R-:W-:Y:S01]  /*107f0*/  FFMA R36, R40.reuse, R20, R97 ;  /* 0x0000001428247223 */ /* 0x040fe20000000061 */
[C---:B------:R-:W-:Y:S01]  /*10800*/  FFMA R108, R40.reuse, R12, R93 ;  /* 0x0000000c286c7223 */ /* 0x040fe2000000005d */
[----:B------:R-:W-:Y:S01]  /*10810*/  FFMA R231, R35, R7, R34 ;  /* 0x0000000723e77223 */ /* 0x000fe20000000022 */
[----:B------:R-:W-:Y:S01]  /*10820*/  FFMA R40, R40, R4, R99 ;  /* 0x0000000428287223 */ /* 0x000fe20000000063 */
[C---:B------:R-:W-:Y:S01]  /*10830*/  FFMA R95, R41.reuse, R9, R38 ;  /* 0x00000009295f7223 */ /* 0x040fe20000000026 */
[C---:B------:R-:W-:Y:S01]  /*10840*/  FFMA R97, R41.reuse, R21, R36 ;  /* 0x0000001529617223 */ /* 0x040fe20000000024 */
[----:B------:R-:W1:Y:S01]  /*10850*/  LDS.128 R32, [R124+0x3e0] ;  /* 0x0003e0007c207984 */ /* 0x000e620000000c00 */
[C---:B------:R-:W-:Y:S01]  /*10860*/  FFMA R93, R41.reuse, R13, R108 ;  /* 0x0000000d295d7223 */ /* 0x040fe2000000006c */
[----:B------:R-:W-:Y:S01]  /*10870*/  FFMA R41, R41, R5, R40 ;  /* 0x0000000529297223 */ /* 0x000fe20000000028 */
[C---:B------:R-:W-:Y:S01]  /*10880*/  FFMA R108, R42.reuse, R10, R95 ;  /* 0x0000000a2a6c7223 */ /* 0x040fe2000000005f */
[----:B------:R-:W1:Y:S01]  /*10890*/  LDS.128 R36, [R120.X4+UR4+0x1e0] ;  /* 0x0001e00478247984 */ /* 0x000e620008004c00 */
[C---:B------:R-:W-:Y:S01]  /*108a0*/  FFMA R110, R42.reuse, R14, R93 ;  /* 0x0000000e2a6e7223 */ /* 0x040fe2000000005d */
[C---:B------:R-:W-:Y:S01]  /*108b0*/  FFMA R40, R42.reuse, R22, R97 ;  /* 0x000000162a287223 */ /* 0x040fe20000000061 */
[----:B------:R-:W-:Y:S01]  /*108c0*/  FFMA R42, R42, R6, R41 ;  /* 0x000000062a2a7223 */ /* 0x000fe20000000029 */
[C---:B--2---:R-:W-:Y:S01]  /*108d0*/  FFMA R4, R80.reuse, R4, R215 ;  /* 0x0000000450047223 */ /* 0x044fe200000000d7 */
[C---:B------:R-:W-:Y:S01]  /*108e0*/  FFMA R153, R43.reuse, R15, R110 ;  /* 0x0000000f2b997223 */ /* 0x040fe2000000006e */
[C---:B------:R-:W-:Y:S01]  /*108f0*/  FFMA R155, R43.reuse, R11, R108 ;  /* 0x0000000b2b9b7223 */ /* 0x040fe2000000006c */
[----:B------:R-:W-:Y:S01]  /*10900*/  FFMA R157, R43, R23, R40 ;  /* 0x000000172b9d7223 */ /* 0x000fe20000000028 */
[----:B------:R-:W-:Y:S01]  /*10910*/  FFMA R5, R81, R5, R4 ;  /* 0x0000000551057223 */ /* 0x000fe20000000004 */
[----:B------:R-:W-:Y:S01]  /*10920*/  FFMA R167, R43, R7, R42 ;  /* 0x000000072ba77223 */ /* 0x000fe2000000002a */
[----:B------:R-:W-:Y:S01]  /*10930*/  FFMA R8, R80, R8, R85 ;  /* 0x0000000850087223 */ /* 0x000fe20000000055 */
[----:B------:R-:W2:Y:S01]  /*10940*/  LDS.128 R40, [R120.X4+UR4+0x2e0] ;  /* 0x0002e00478287984 */ /* 0x000ea20008004c00 */
[----:B------:R-:W-:Y:S01]  /*10950*/  FFMA R6, R82, R6, R5 ;  /* 0x0000000652067223 */ /* 0x000fe20000000005 */
[----:B------:R-:W-:Y:S01]  /*10960*/  FFMA R12, R80, R12, R87 ;  /* 0x0000000c500c7223 */ /* 0x000fe20000000057 */
[----:B------:R-:W-:Y:S01]  /*10970*/  FFMA R9, R81, R9, R8 ;  /* 0x0000000951097223 */ /* 0x000fe20000000008 */
[-C--:B------:R-:W-:Y:S01]  /*10980*/  FFMA R183, R183, R7.reuse, R182 ;  /* 0x00000007b7b77223 */ /* 0x080fe200000000b6 */
[----:B------:R-:W-:Y:S01]  /*10990*/  FFMA R191, R83, R7, R6 ;  /* 0x0000000753bf7223 */ /* 0x000fe20000000006 */
[----:B------:R-:W-:Y:S01]  /*109a0*/  FFMA R13, R81, R13, R12 ;  /* 0x0000000d510d7223 */ /* 0x000fe2000000000c */
[----:B------:R-:W-:Y:S01]  /*109b0*/  FFMA R10, R82, R10, R9 ;  /* 0x0000000a520a7223 */ /* 0x000fe20000000009 */
[----:B------:R-:W-:Y:S01]  /*109c0*/  FFMA R175, R175, R7, R174 ;  /* 0x00000007afaf7223 */ /* 0x000fe200000000ae */
[----:B---3--:R-:W-:Y:S01]  /*109d0*/  FFMA R6, R76, R16, R205 ;  /* 0x000000104c067223 */ /* 0x008fe200000000cd */
[----:B------:R-:W-:Y:S01]  /*109e0*/  FFMA R14, R82, R14, R13 ;  /* 0x0000000e520e7223 */ /* 0x000fe2000000000d */
[----:B------:R-:W-:Y:S01]  /*109f0*/  FFMA R187, R83, R11, R10 ;  /* 0x0000000b53bb7223 */ /* 0x000fe2000000000a */
[----:B------:R-:W-:Y:S01]  /*10a00*/  FFMA R20, R80, R20, R185 ;  /* 0x0000001450147223 */ /* 0x000fe200000000b9 */
[C---:B----4-:R-:W-:Y:S01]  /*10a10*/  FFMA R4, R76.reuse, R28, R91 ;  /* 0x0000001c4c047223 */ /* 0x050fe2000000005b */
[----:B------:R-:W-:Y:S01]  /*10a20*/  FFMA R11, R77, R17, R6 ;  /* 0x000000114d0b7223 */ /* 0x000fe20000000006 */
[----:B------:R-:W-:Y:S01]  /*10a30*/  FFMA R185, R83, R15, R14 ;  /* 0x0000000f53b97223 */ /* 0x000fe2000000000e */
[----:B------:R-:W-:Y:S01]  /*10a40*/  FFMA R21, R81, R21, R20 ;  /* 0x0000001551157223 */ /* 0x000fe20000000014 */
[C---:B------:R-:W-:Y:S01]  /*10a50*/  FFMA R13, R77.reuse, R29, R4 ;  /* 0x0000001d4d0d7223 */ /* 0x040fe20000000004 */
[----:B-----5:R-:W-:Y:S01]  /*10a60*/  FFMA R8, R76, R24, R89 ;  /* 0x000000184c087223 */ /* 0x020fe20000000059 */
[----:B------:R-:W3:Y:S01]  /*10a70*/  LDS.128 R4, [R120.X4+UR4+0x3e0] ;  /* 0x0003e00478047984 */ /* 0x000ee20008004c00 */
        /* <DEDUP_REMOVED lines=8> */
[----:B-1----:R-:W-:Y:S01]  /*10b00*/  FFMA R76, R76, R32, R211 ;  /* 0x000000204c4c7223 */ /* 0x002fe200000000d3 */
        /* <DEDUP_REMOVED lines=12> */
[C---:B------:R-:W-:Y:S01]  /*10bd0*/  FFMA R237, R39.reuse, R27, R14 ;  /* 0x0000001b27ed7223 */ /* 0x040fe2000000000e */
[----:B------:R-:W1:Y:S01]  /*10be0*/  LDS.128 R8, [R120.X4+UR4+0x20e0] ;  /* 0x0020e00478087984 */ /* 0x000e620008004c00 */
[C---:B------:R-:W-:Y:S01]  /*10bf0*/  FFMA R241, R39.reuse, R35, R20 ;  /* 0x0000002327f17223 */ /* 0x040fe20000000014 */
[C---:B--2---:R-:W-:Y:S01]  /*10c00*/  FFMA R20, R40.reuse, R32, R119 ;  /* 0x0000002028147223 */ /* 0x044fe20000000077 */
        /* <DEDUP_REMOVED lines=8> */
[----:B------:R-:W-:Y:S01]  /*10c90*/  FFMA R37, R41, R17, R12 ;  /* 0x0000001129257223 */ /* 0x000fe2000000000c */
[----:B------:R-:W-:Y:S01]  /*10ca0*/  FFMA R245, R39, R31, R38 ;  /* 0x0000001f27f57223 */ /* 0x000fe20000000026 */
[----:B------:R-:W2:Y:S01]  /*10cb0*/  LDS.128 R12, [R120.X4+UR4+0x21e0] ;  /* 0x0021e004780c7984 */ /* 0x000ea20008004c00 */
[----:B------:R-:W-:Y:S01]  /*10cc0*/  FFMA R227, R43, R35, R36 ;  /* 0x000000232be37223 */ /* 0x000fe20000000024 */
[----:B------:R-:W-:Y:S01]  /*10cd0*/  FFMA R20, R42, R18, R37 ;  /* 0x000000122a147223 */ /* 0x000fe20000000025 */
[----:B------:R-:W-:Y:S01]  /*10ce0*/  FFMA R77, R77, R33, R76 ;  /* 0x000000214d4d7223 */ /* 0x000fe2000000004c */
[----:B---3--:R-:W-:Y:S01]  /*10cf0*/  FFMA R36, R4, R32, R115 ;  /* 0x0000002004247223 */ /* 0x008fe20000000073 */
[----:B------:R-:W-:Y:S01]  /*10d00*/  FFMA R22, R42, R26, R23 ;  /* 0x0000001a2a167223 */ /* 0x000fe20000000017 */
[----:B------:R-:W-:Y:S01]  /*10d10*/  FFMA R41, R41, R29, R40 ;  /* 0x0000001d29297223 */ /* 0x000fe20000000028 */
[----:B------:R-:W-:Y:S01]  /*10d20*/  FFMA R78, R78, R34, R77 ;  /* 0x000000224e4e7223 */ /* 0x000fe2000000004d */
[----:B------:R-:W-:Y:S01]  /*10d30*/  FFMA R21, R5, R33, R36 ;  /* 0x0000002105157223 */ /* 0x000fe20000000024 */
[----:B------:R-:W-:Y:S01]  /*10d40*/  FFMA R225, R43, R27, R22 ;  /* 0x0000001b2be17223 */ /* 0x000fe20000000016 */
[----:B------:R-:W3:Y:S01]  /*10d50*/  LDS.128 R36, [R120.X4+UR4+0x22e0] ;  /* 0x0022e00478247984 */ /* 0x000ee20008004c00 */
[----:B------:R-:W-:Y:S01]  /*10d60*/  FFMA R247, R79, R35, R78 ;  /* 0x000000234ff77223 */ /* 0x000fe2000000004e */
[----:B------:R-:W-:Y:S01]  /*10d70*/  FFMA R89, R43, R19, R20 ;  /* 0x000000132b597223 */ /* 0x000fe20000000014 */
[C---:B------:R-:W-:Y:S01]  /*10d80*/  FFMA R22, R4.reuse, R24, R113 ;  /* 0x0000001804167223 */ /* 0x040fe20000000071 */
[----:B------:R-:W4:Y:S01]  /*10d90*/  LDS.128 R76, [R120.X4+UR4+0x23e0] ;  /* 0x0023e004784c7984 */ /* 0x000f220008004c00 */
        /* <DEDUP_REMOVED lines=24> */
[----:B------:R-:W-:Y:S01]  /*10f20*/  FFMA R8, R10, R34, R5 ;  /* 0x000000220a087223 */ /* 0x000fe20000000005 */
[C---:B--2---:R-:W-:Y:S01]  /*10f30*/  FFMA R98, R12.reuse, R28, R98 ;  /* 0x0000001c0c627223 */ /* 0x044fe20000000062 */
[C---:B------:R-:W-:Y:S01]  /*10f40*/  FFMA R92, R12.reuse, R32, R92 ;  /* 0x000000200c5c7223 */ /* 0x040fe2000000005c */
[----:B------:R-:W-:Y:S01]  /*10f50*/  FFMA R94, R12, R24, R94 ;  /* 0x000000180c5e7223 */ /* 0x000fe2000000005e */
[C---:B------:R-:W-:Y:S01]  /*10f60*/  FFMA R6, R10.reuse, R26, R7 ;  /* 0x0000001a0a067223 */ /* 0x040fe20000000007 */
[----:B------:R-:W-:Y:S01]  /*10f70*/  FFMA R10, R10, R18, R9 ;  /* 0x000000120a0a7223 */ /* 0x000fe20000000009 */
[----:B------:R-:W-:Y:S01]  /*10f80*/  FFMA R96, R12, R16, R96 ;  /* 0x000000100c607223 */ /* 0x000fe20000000060 */
        /* <DEDUP_REMOVED lines=17> */
[----:B------:R-:W-:Y:S01]  /*110a0*/  FFMA R100, R36, R32, R100 ;  /* 0x0000002024647223 */ /* 0x000fe20000000064 */
        /* <DEDUP_REMOVED lines=8> */
[----:B------:R-:W-:Y:S01]  /*11130*/  LDS.128 R112, [R120.X4+UR4+0xf0] ;  /* 0x0000f00478707984 */ /* 0x000fe20008004c00 */
[----:B------:R-:W-:Y:S01]  /*11140*/  FFMA R119, R15, R19, R14 ;  /* 0x000000130f777223 */ /* 0x000fe2000000000e */
[----:B------:R-:W-:Y:S01]  /*11150*/  FFMA R37, R37, R33, R100 ;  /* 0x0000002125257223 */ /* 0x000fe20000000064 */
[C---:B------:R-:W-:Y:S01]  /*11160*/  FFMA R197, R39.reuse, R19, R40 ;  /* 0x0000001327c57223 */ /* 0x040fe20000000028 */
[----:B------:R-:W2:Y:S01]  /*11170*/  LDS.128 R8, [R124+0x2f0] ;  /* 0x0002f0007c087984 */ /* 0x000ea20000000c00 */
[----:B----4-:R-:W-:Y:S01]  /*11180*/  FFMA R40, R76, R32, R105 ;  /* 0x000000204c287223 */ /* 0x010fe20000000069 */
[----:B------:R-:W-:Y:S01]  /*11190*/  FFMA R38, R38, R34, R37 ;  /* 0x0000002226267223 */ /* 0x000fe20000000025 */
[----:B------:R-:W-:Y:S01]  /*111a0*/  FFMA R207, R39, R27, R42 ;  /* 0x0000001b27cf7223 */ /* 0x000fe2000000002a */
[----:B------:R-:W3:Y:S01]  /*111b0*/  LDS.128 R4, [R124+0x1f0] ;  /* 0x0001f0007c047984 */ /* 0x000ee20000000c00 */
[----:B------:R-:W-:Y:S01]  /*111c0*/  FFMA R37, R77, R33, R40 ;  /* 0x000000214d257223 */ /* 0x000fe20000000028 */
[C---:B------:R-:W-:Y:S01]  /*111d0*/  FFMA R209, R39.reuse, R35, R38 ;  /* 0x0000002327d17223 */ /* 0x040fe20000000026 */
[----:B------:R-:W-:Y:S01]  /*111e0*/  FFMA R223, R39, R31, R36 ;  /* 0x0000001f27df7223 */ /* 0x000fe20000000024 */
[----:B------:R-:W4:Y:S01]  /*111f0*/  LDS.128 R12, [R124+0xf0] ;  /* 0x0000f0007c0c7984 */ /* 0x000f220000000c00 */
[C---:B------:R-:W-:Y:S01]  /*11200*/  FFMA R38, R76.reuse, R24, R103 ;  /* 0x000000184c267223 */ /* 0x040fe20000000067 */
[C---:B------:R-:W-:Y:S01]  /*11210*/  FFMA R36, R76.reuse, R16, R101 ;  /* 0x000000104c247223 */ /* 0x040fe20000000065 */
[----:B------:R-:W-:Y:S01]  /*11220*/  FFMA R76, R76, R28, R107 ;  /* 0x0000001c4c4c7223 */ /* 0x000fe2000000006b */
[----:B------:R-:W5:Y:S01]  /*11230*/  LDS.128 R20, [R124+0x3f0] ;  /* 0x0003f0007c147984 */ /* 0x000f620000000c00 */
[C---:B------:R-:W-:Y:S01]  /*11240*/  FFMA R39, R77.reuse, R25, R38 ;  /* 0x000000194d277223 */ /* 0x040fe20000000026 */
[C---:B------:R-:W-:Y:S01]  /*11250*/  FFMA R101, R77.reuse, R17, R36 ;  /* 0x000000114d657223 */ /* 0x040fe20000000024 */
[----:B------:R-:W-:Y:S01]  /*11260*/  FFMA R77, R77, R29, R76 ;  /* 0x0000001d4d4d7223 */ /* 0x000fe2000000004c */
[----:B------:R-:W5:Y:S01]  /*11270*/  LDS.128 R40, [R120.X4+UR4+0x1f0] ;  /* 0x0001f00478287984 */ /* 0x000f620008004c00 */
        /* <DEDUP_REMOVED lines=14> */
[----:B------:R-:W1:Y:S01]  /*11360*/  LDS.128 R76, [R120.X4+UR4+0x2f0] ;  /* 0x0002f004784c7984 */ /* 0x000e620008004c00 */
        /* <DEDUP_REMOVED lines=10> */
[----:B------:R-:W-:Y:S01]  /*11410*/  FFMA R219, R83, R31, R82 ;  /* 0x0000001f53db7223 */ /* 0x000fe20000000052 */
[----:B---3--:R-:W-:Y:S01]  /*11420*/  FFMA R38, R112, R4, R235 ;  /* 0x0000000470267223 */ /* 0x008fe200000000eb */
[----:B------:R-:W-:-:S02]  /*11430*/  FFMA R37, R113, R9, R80 ;  /* 0x0000000971257223 */ /* 0x000fc40000000050 */
[----:B------:R-:W2:Y:S01]  /*11440*/  LDS.128 R80, [R120.X4+UR4+0x3f0] ;  /* 0x0003f00478507984 */ /* 0x000ea20008004c00 */
[----:B----4-:R-:W-:Y:S01]  /*11450*/  FFMA R36, R112, R12, R233 ;  /* 0x0000000c70247223 */ /* 0x010fe200000000e9 */
[C---:B------:R-:W-:Y:S01]  /*11460*/  FFMA R39, R113.reuse, R5, R38 ;  /* 0x0000000571277223 */ /* 0x040fe20000000026 */
[----:B------:R-:W-:Y:S01]  /*11470*/  FFMA R38, R114, R10, R37 ;  /* 0x0000000a72267223 */ /* 0x000fe20000000025 */
[----:B-----5:R-:W-:Y:S01]  /*11480*/  FFMA R112, R112, R20, R247 ;  /* 0x0000001470707223 */ /* 0x020fe200000000f7 */
[C---:B------:R-:W-:Y:S01]  /*11490*/  FFMA R101, R113.reuse, R13, R36 ;  /* 0x0000000d71657223 */ /* 0x040fe20000000024 */
[C---:B------:R-:W-:Y:S02]  /*114a0*/  FFMA R36, R114.reuse, R6, R39 ;  /* 0x0000000672247223 */ /* 0x040fe40000000027 */
[----:B------:R-:W-:Y:S01]  /*114b0*/  FFMA R113, R113, R21, R112 ;  /* 0x0000001571717223 */ /* 0x000fe20000000070 */
[----:B------:R-:W-:-:S03]  /*114c0*/  FFMA R112, R114, R14, R101 ;  /* 0x0000000e72707223 */ /* 0x000fc60000000065 */
        /* <DEDUP_REMOVED lines=217> */
[C---:B------:R-:W-:Y:S01]  /*12260*/  FFMA R124, R42.reuse, R26, R139 ;  /* 0x0000001a2a7c7223 */ /* 0x040fe2000000008b */
[----:B------:R-:W-:Y:S01]  /*12270*/  FFMA R41, R41, R29, R40 ;  /* 0x0000001d29297223 */ /* 0x000fe20000000028 */
[C---:B------:R-:W-:Y:S01]  /*12280*/  FFMA R128, R42.reuse, R34, R137 ;  /* 0x000000222a807223 */ /* 0x040fe20000000089 */
[C---:B------:R-:W-:Y:S01]  /*12290*/  FFMA R40, R42.reuse, R18, R141 ;  /* 0x000000122a287223 */ /* 0x040fe2000000008d */
[----:B------:R-:W4:Y:S01]  /*122a0*/  LDS.128 R136, [R120.X4+UR4+0x42f0] ;  /* 0x0042f00478887984 */ /* 0x000f220008004c00 */
        /* <DEDUP_REMOVED lines=31> */
[C---:B------:R-:W-:Y:S01]  /*124a0*/  FFMA R149, R119.reuse, R19, R18 ;  /* 0x0000001377957223 */ /* 0x040fe20000000012 */
[----:B------:R-:W-:Y:S01]  /*124b0*/  FFMA R147, R119, R27, R26 ;  /* 0x0000001b77937223 */ /* 0x000fe2000000001a */
[----:B------:R-:W-:Y:S01]  /*124c0*/  FFMA R167, R79, R31, R78 ;  /* 0x0000001f4fa77223 */ /* 0x000fe2000000004e */
[C---:B---3--:R-:W-:Y:S01]  /*124d0*/  FFMA R24, R36.reuse, R20, R179 ;  /* 0x0000001424187223 */ /* 0x048fe200000000b3 */
        /* <DEDUP_REMOVED lines=8> */
[C---:B------:R-:W-:Y:S01]  /*12560*/  FFMA R26, R38.reuse, R22, R25 ;  /* 0x00000016261a7223 */ /* 0x040fe20000000019 */
[C---:B------:R-:W-:Y:S01]  /*12570*/  FFMA R24, R38.reuse, R6, R29 ;  /* 0x0000000626187223 */ /* 0x040fe2000000001d */
[----:B------:R-:W-:Y:S01]  /*12580*/  FFMA R151, R119, R31, R30 ;  /* 0x0000001f77977223 */ /* 0x000fe2000000001e */
[----:B------:R-:W-:Y:S01]  /*12590*/  FFMA R78, R38, R10, R27 ;  /* 0x0000000a264e7223 */ /* 0x000fe2000000001b */
[C---:B------:R-:W-:Y:S01]  /*125a0*/  FFMA R79, R39.reuse, R23, R26 ;  /* 0x00000017274f7223 */ /* 0x040fe2000000001a */
[----:B------:R-:W-:Y:S01]  /*125b0*/  FFMA R77, R39, R7, R24 ;  /* 0x00000007274d7223 */ /* 0x000fe20000000018 */
[C---:B----4-:R-:W-:Y:S01]  /*125c0*/  FFMA R26, R136.reuse, R8, R171 ;  /* 0x00000008881a7223 */ /* 0x050fe200000000ab */
[C---:B------:R-:W-:Y:S01]  /*125d0*/  FFMA R24, R136.reuse, R4, R183 ;  /* 0x0000000488187223 */ /* 0x040fe200000000b7 */
[----:B------:R-:W-:Y:S01]  /*125e0*/  FFMA R28, R136, R20, R173 ;  /* 0x00000014881c7223 */ /* 0x000fe200000000ad */
[----:B------:R-:W-:Y:S01]  /*125f0*/  FFMA R36, R36, R12, R199 ;  /* 0x0000000c24247223 */ /* 0x000fe200000000c7 */
[C---:B------:R-:W-:Y:S01]  /*12600*/  FFMA R31, R137.reuse, R9, R26 ;  /* 0x00000009891f7223 */ /* 0x040fe2000000001a */
[C---:B------:R-:W-:Y:S01]  /*12610*/  FFMA R33, R137.reuse, R5, R24 ;  /* 0x0000000589217223 */ /* 0x040fe20000000018 */
[----:B------:R-:W-:Y:S01]  /*12620*/  FFMA R29, R137, R21, R28 ;  /* 0x00000015891d7223 */ /* 0x000fe2000000001c */
[----:B------:R-:W3:Y:S01]  /*12630*/  LDS.128 R24, [R120.X4+UR4+0x61f0] ;  /* 0x0061f00478187984 */ /* 0x000ee20008004c00 */
[----:B-1----:R-:W-:Y:S01]  /*12640*/  FFMA R32, R140, R20, R169 ;  /* 0x000000148c207223 */ /* 0x002fe200000000a9 */
        /* <DEDUP_REMOVED lines=17> */
[----:B------:R-:W-:Y:S01]  /*12760*/  FFMA R37, R143, R7, R28 ;  /* 0x000000078f257223 */ /* 0x000fe2000000001c */
[----:B------:R-:W-:Y:S01]  /*12770*/  FFMA R38, R142, R10, R31 ;  /* 0x0000000a8e267223 */ /* 0x000fe2000000001f */
[----:B------:R-:W-:Y:S01]  /*12780*/  FFMA R145, R119, R35, R34 ;  /* 0x0000002377917223 */ /* 0x000fe20000000022 */
[-C--:B------:R-:W-:Y:S01]  /*12790*/  FFMA R136, R136, R12.reuse, R197 ;  /* 0x0000000c88887223 */ /* 0x080fe200000000c5 */
[----:B------:R-:W1:Y:S01]  /*127a0*/  LDS.128 R116, [R120.X4+UR4+0x62f0] ;  /* 0x0062f00478747984 */ /* 0x000e620008004c00 */
        /* <DEDUP_REMOVED lines=16> */
[C---:B---3--:R-:W-:Y:S01]  /*128b0*/  FFMA R28, R24.reuse, R20, R205 ;  /* 0x00000014181c7223 */ /* 0x048fe200000000cd */
[C---:B------:R-:W-:Y:S01]  /*128c0*/  FFMA R16, R24.reuse, R4, R201 ;  /* 0x0000000418107223 */ /* 0x040fe200000000c9 */
        /* <DEDUP_REMOVED lines=12> */
[-C--:B------:R-:W-:Y:S01]  /*12990*/  FFMA R137, R137, R13.reuse, R136 ;  /* 0x0000000d89897223 */ /* 0x080fe20000000088 */
[----:B------:R2:W3:Y:S01]  /*129a0*/  LDS.128 R16, [R120.X4+UR4+0x63f0] ;  /* 0x0063f00478107984 */ /* 0x0004e20008004c00 */
[-C--:B------:R-:W-:Y:S01]  /*129b0*/  FFMA R141, R141, R13.reuse, R140 ;  /* 0x0000000d8d8d7223 */ /* 0x080fe2000000008c */
[----:B------:R-:W-:Y:S01]  /*129c0*/  FFMA R25, R25, R13, R24 ;  /* 0x0000000d19197223 */ /* 0x000fe20000000018 */
[-C--:B------:R-:W-:Y:S01]  /*129d0*/  FFMA R40, R138, R14.reuse, R137 ;  /* 0x0000000e8a287223 */ /* 0x080fe20000000089 */
[----:B------:R-:W-:Y:S01]  /*129e0*/  FFMA R38, R143, R11, R38 ;  /* 0x0000000b8f267223 */ /* 0x000fe20000000026 */
[-C--:B------:R-:W-:Y:S01]  /*129f0*/  FFMA R36, R142, R14.reuse, R141 ;  /* 0x0000000e8e247223 */ /* 0x080fe2000000008d */
[----:B------:R-:W-:Y:S01]  /*12a00*/  FFMA R26, R26, R14, R25 ;  /* 0x0000000e1a1a7223 */ /* 0x000fe20000000019 */
[-C--:B------:R-:W-:Y:S01]  /*12a10*/  FFMA R40, R139, R15.reuse, R40 ;  /* 0x0000000f8b287223 */ /* 0x080fe20000000028 */
[C---:B-1----:R-:W-:Y:S01]  /*12a20*/  FFMA R124, R116.reuse, R12, R167 ;  /* 0x0000000c747c7223 */ /* 0x042fe200000000a7 */
[C---:B------:R-:W-:Y:S01]  /*12a30*/  FFMA R128, R116.reuse, R4, R153 ;  /* 0x0000000474807223 */ /* 0x040fe20000000099 */
[C---:B------:R-:W-:Y:S01]  /*12a40*/  FFMA R130, R116.reuse, R8, R155 ;  /* 0x0000000874827223 */ /* 0x040fe2000000009b */
[----:B------:R-:W-:Y:S01]  /*12a50*/  FFMA R36, R143, R15, R36 ;  /* 0x0000000f8f247223 */ /* 0x000fe20000000024 */
[C---:B------:R-:W-:Y:S01]  /*12a60*/  FFMA R30, R27.reuse, R11, R30 ;  /* 0x0000000b1b1e7223 */ /* 0x040fe2000000001e */
[----:B------:R-:W-:Y:S01]  /*12a70*/  FFMA R28, R27, R15, R26 ;  /* 0x0000000f1b1c7223 */ /* 0x000fe2000000001a */
[----:B------:R-:W-:-:S01]  /*12a80*/  FFMA R116, R116, R20, R157 ;  /* 0x0000001474747223 */ /* 0x000fc2000000009d */
[----:B--2---:R-:W-:Y:S01]  /*12a90*/  SEL R75, R75, RZ, !P0 ;  /* 0x000000ff4b4b7207 */ /* 0x004fe20004000000 */
[----:B------:R-:W-:Y:S06]  /*12aa0*/  BAR.SYNC 0x0 ;  /* 0x0000000000007b1d */ /* 0x000fec0000000000 */
[----:B------:R-:W-:Y:S01]  /*12ab0*/  IADD3 R24, P0, R58, UR6, RZ ;  /* 0x000000063a187c10 */ /* 0x000fe2000ff1e0ff */
[----:B------:R-:W-:Y:S01]  /*12ac0*/  UIADD3 UR5, UR5, 0x1, URZ ;  /* 0x0000000105057890 */ /* 0x000fe2000fffe03f */
[----:B------:R-:W-:Y:S01]  /*12ad0*/  IADD3 R26, P1, R60, UR6, RZ ;  /* 0x000000063c1a7c10 */ /* 0x000fe2000ff3e0ff */
[----:B---3--:R-:W-:Y:S01]  /*12ae0*/  FFMA R20, R16, R20, R145 ;  /* 0x0000001410147223 */ /* 0x008fe20000000091 */
[----:B------:R-:W-:Y:S01]  /*12af0*/  IADD3.X R25, R59, UR7, RZ, P0, !PT ;  /* 0x000000073b197c10 */ /* 0x000fe200087fe4ff */
[----:B------:R-:W-:Y:S01]  /*12b00*/  UISETP.GE.AND UP0, UPT, UR5, 0x4, UPT ;  /* 0x000000040500788c */ /* 0x000fe2000bf06270 */
[----:B------:R-:W-:Y:S01]  /*12b10*/  IADD3 R136, P0, R62, UR6, RZ ;  /* 0x000000063e887c10 */ /* 0x000fe2000ff1e0ff */
[C---:B------:R-:W-:Y:S01]  /*12b20*/  FFMA R12, R16.reuse, R12, R151 ;  /* 0x0000000c100c7223 */ /* 0x040fe20000000097 */
[----:B------:R-:W-:Y:S01]  /*12b30*/  LEA R155, R75, R121, 0xf ;  /* 0x000000794b9b7211 */ /* 0x000fe200078e78ff */
[C---:B------:R-:W-:Y:S01]  /*12b40*/  FFMA R4, R16.reuse, R4, R149 ;  /* 0x0000000410047223 */ /* 0x040fe20000000095 */
[----:B------:R-:W-:Y:S01]  /*12b50*/  IADD3.X R137, R63, UR7, RZ, P0, !PT ;  /* 0x000000073f897c10 */ /* 0x000fe200087fe4ff */
[----:B------:R-:W-:Y:S01]  /*12b60*/  FFMA R8, R16, R8, R147 ;  /* 0x0000000810087223 */ /* 0x000fe20000000093 */
[----:B------:R-:W-:Y:S01]  /*12b70*/  IADD3 R138, P0, R64, UR6, RZ ;  /* 0x00000006408a7c10 */ /* 0x000fe2000ff1e0ff */
[----:B------:R-:W-:Y:S01]  /*12b80*/  @!PT LDS RZ, [RZ] ;  /* 0x00000000fffff984 */ /* 0x000fe20000000800 */
[----:B------:R-:W-:Y:S01]  /*12b90*/  @!PT LDS RZ, [RZ] ;  /* 0x00000000fffff984 */ /* 0x000fe20000000800 */
[----:B------:R-:W-:Y:S01]  /*12ba0*/  @!PT LDS RZ, [RZ] ;  /* 0x00000000fffff984 */ /* 0x000fe20000000800 */
[----:B------:R1:W-:Y:S01]  /*12bb0*/  LDGSTS.E.BYPASS.128 [R155], [R24.64+0x400], !PT ;  /* 0x00000400189b7fae */ /* 0x0003e2000f901c4a */
[----:B------:R-:W-:Y:S01]  /*12bc0*/  LEA R157, R75, R123, 0xf ;  /* 0x0000007b4b9d7211 */ /* 0x000fe200078e78ff */
[----:B------:R-:W-:Y:S01]  /*12bd0*/  USEL UR5, UR5, URZ, !UP0 ;  /* 0x0000003f05057287 */ /* 0x000fe2000c000000 */
[----:B------:R-:W-:-:S02]  /*12be0*/  IADD3.X R139, R65, UR7, RZ, P0, !PT ;  /* 0x00000007418b7c10 */ /* 0x000fc400087fe4ff */
[----:B------:R-:W-:Y:S01]  /*12bf0*/  IADD3 R142, P0, R68, UR6, RZ ;  /* 0x00000006448e7c10 */ /* 0x000fe2000ff1e0ff */
[----:B------:R-:W-:Y:S01]  /*12c00*/  USHF.L.U32 UR4, UR5, 0xf, URZ ;  /* 0x0000000f05047899 */ /* 0x000fe2000800063f */
[----:B------:R-:W-:Y:S02]  /*12c10*/  IADD3.X R27, R61, UR7, RZ, P1, !PT ;  /* 0x000000073d1b7c10 */ /* 0x000fe40008ffe4ff */
[----:B------:R-:W-:Y:S01]  /*12c20*/  IADD3 R140, P1, R66, UR6, RZ ;  /* 0x00000006428c7c10 */ /* 0x000fe2000ff3e0ff */
[----:B------:R-:W-:Y:S01]  /*12c30*/  UIADD3 UR8, UR4, 0x20000, URZ ;  /* 0x0002000004087890 */ /* 0x000fe2000fffe03f */
[----:B------:R-:W-:Y:S01]  /*12c40*/  LEA R159, R75, R125, 0xf ;  /* 0x0000007d4b9f7211 */ /* 0x000fe200078e78ff */
[----:B------:R2:W-:Y:S01]  /*12c50*/  LDGSTS.E.BYPASS.128 [R157], [R26.64+0x400], !PT ;  /* 0x000004001a9d7fae */ /* 0x0005e2000f901c4a */
[----:B------:R-:W-:Y:S02]  /*12c60*/  IADD3.X R143, R69, UR7, RZ, P0, !PT ;  /* 0x00000007458f7c10 */ /* 0x000fe400087fe4ff */
[----:B-1----:R-:W-:Y:S01]  /*12c70*/  IADD3 R24, P0, R70, UR6, RZ ;  /* 0x0000000646187c10 */ /* 0x002fe2000ff1e0ff */
[----:B------:R1:W-:Y:S01]  /*12c80*/  LDGSTS.E.BYPASS.128 [R159], [R136.64+0x400], !PT ;  /* 0x00000400889f7fae */ /* 0x0003e2000f901c4a */
[----:B------:R-:W-:-:S02]  /*12c90*/  LEA R161, R75, R127, 0xf ;  /* 0x0000007f4ba17211 */ /* 0x000fc400078e78ff */
[----:B------:R-:W-:Y:S02]  /*12ca0*/  IADD3.X R141, R67, UR7, RZ, P1, !PT ;  /* 0x00000007438d7c10 */ /* 0x000fe40008ffe4ff */
[----:B------:R-:W-:Y:S01]  /*12cb0*/  LEA R163, R75, R129, 0xf ;  /* 0x000000814ba37211 */ /* 0x000fe200078e78ff */
[----:B------:R3:W-:Y:S01]  /*12cc0*/  LDGSTS.E.BYPASS.128 [R161], [R138.64+0x400], !PT ;  /* 0x000004008aa17fae */ /* 0x0007e2000f901c4a */
[----:B------:R-:W-:Y:S02]  /*12cd0*/  IADD3.X R25, R71, UR7, RZ, P0, !PT ;  /* 0x0000000747197c10 */ /* 0x000fe400087fe4ff */
[----:B--2---:R-:W-:Y:S01]  /*12ce0*/  IADD3 R26, P1, R72, UR6, RZ ;  /* 0x00000006481a7c10 */ /* 0x004fe2000ff3e0ff */
[----:B------:R2:W-:Y:S01]  /*12cf0*/  LDGSTS.E.BYPASS.128 [R163], [R140.64+0x400], !PT ;  /* 0x000004008ca37fae */ /* 0x0005e2000f901c4a */
[----:B------:R-:W-:Y:S02]  /*12d00*/  LEA R165, R75, R131, 0xf ;  /* 0x000000834ba57211 */ /* 0x000fe400078e78ff */
[----:B-1----:R-:W-:-:S02]  /*12d10*/  IADD3 R136, P0, R2, UR6, RZ ;  /* 0x0000000602887c10 */ /* 0x002fc4000ff1e0ff */
[----:B------:R-:W-:Y:S01]  /*12d20*/  IADD3.X R27, R73, UR7, RZ, P1, !PT ;  /* 0x00000007491b7c10 */ /* 0x000fe20008ffe4ff */
[----:B------:R1:W-:Y:S01]  /*12d30*/  LDGSTS.E.BYPASS.128 [R165], [R142.64+0x400], !PT ;  /* 0x000004008ea57fae */ /* 0x0003e2000f901c4a */
[----:B------:R-:W-:Y:S02]  /*12d40*/  LEA R167, R75, R133, 0xf ;  /* 0x000000854ba77211 */ /* 0x000fe400078e78ff */
[----:B---3--:R-:W-:Y:S02]  /*12d50*/  IADD3 R138, P1, R44, UR6, RZ ;  /* 0x000000062c8a7c10 */ /* 0x008fe4000ff3e0ff */
[----:B------:R-:W-:Y:S01]  /*12d60*/  IADD3.X R137, R3, UR7, RZ, P0, !PT ;  /* 0x0000000703897c10 */ /* 0x000fe200087fe4ff */
[----:B------:R3:W-:Y:S01]  /*12d70*/  LDGSTS.E.BYPASS.128 [R167], [R24.64+0x400], !PT ;  /* 0x0000040018a77fae */ /* 0x0007e2000f901c4a */
[----:B--2---:R-:W-:Y:S02]  /*12d80*/  IADD3 R140, P0, R46, UR6, RZ ;  /* 0x000000062e8c7c10 */ /* 0x004fe4000ff1e0ff */
[----:B------:R-:W-:-:S02]  /*12d90*/  LEA R169, R75, R135, 0xf ;  /* 0x000000874ba97211 */ /* 0x000fc400078e78ff */
[----:B------:R-:W-:Y:S02]  /*12da0*/  IADD3.X R139, R45, UR7, RZ, P1, !PT ;  /* 0x000000072d8b7c10 */ /* 0x000fe40008ffe4ff */
[----:B-1----:R-:W-:Y:S01]  /*12db0*/  IADD3 R142, P1, R48, UR6, RZ ;  /* 0x00000006308e7c10 */ /* 0x002fe2000ff3e0ff */
[----:B------:R1:W-:Y:S01]  /*12dc0*/  LDGSTS.E.BYPASS.128 [R169], [R26.64+0x400], !PT ;  /* 0x000004001aa97fae */ /* 0x0003e2000f901c4a */
[----:B------:R-:W-:Y:S02]  /*12dd0*/  IADD3.X R141, R47, UR7, RZ, P0, !PT ;  /* 0x000000072f8d7c10 */ /* 0x000fe400087fe4ff */
[----:B------:R-:W-:Y:S01]  /*12de0*/  IADD3.X R143, R49, UR7, RZ, P1, !PT ;  /* 0x00000007318f7c10 */ /* 0x000fe20008ffe4ff */
[----:B------:R-:W0:Y:S01]  /*12df0*/  LDGDEPBAR ;  /* 0x00000000000079af */ /* 0x000e220000000000 */
[----:B---3--:R-:W-:Y:S02]  /*12e00*/  IADD3 R24, P0, R50, UR6, RZ ;  /* 0x0000000632187c10 */ /* 0x008fe4000ff1e0ff */
[----:B------:R-:W-:Y:S01]  /*12e10*/  IADD3 R152, P2, R54, UR6, RZ ;  /* 0x0000000636987c10 */ /* 0x000fe2000ff5e0ff */
[----:B------:R2:W-:Y:S01]  /*12e20*/  LDGSTS.E.BYPASS.128 [R155+0x20000], [R136.64+0x400], !PT ;  /* 0x20000400889b7fae */ /* 0x0005e2000f901c4a */
[----:B------:R-:W-:-:S02]  /*12e30*/  IADD3.X R25, R51, UR7, RZ, P0, !PT ;  /* 0x0000000733197c10 */ /* 0x000fc400087fe4ff */
[----:B------:R-:W-:Y:S01]  /*12e40*/  IADD3.X R153, R55, UR7, RZ, P2, !PT ;  /* 0x0000000737997c10 */ /* 0x000fe200097fe4ff */
[----:B------:R3:W-:Y:S01]  /*12e50*/  LDGSTS.E.BYPASS.128 [R157+0x20000], [R138.64+0x400], !PT ;  /* 0x200004008a9d7fae */ /* 0x0007e2000f901c4a */
[----:B-1----:R-:W-:Y:S02]  /*12e60*/  IADD3 R26, P1, R52, UR6, RZ ;  /* 0x00000006341a7c10 */ /* 0x002fe4000ff3e0ff */
[----:B------:R-:W-:Y:S01]  /*12e70*/  IADD3 R126, R126, 0x40, RZ ;  /* 0x000000407e7e7810 */ /* 0x000fe20007ffe0ff */
[----:B------:R1:W-:Y:S01]  /*12e80*/  LDGSTS.E.BYPASS.128 [R159+0x20000], [R140.64+0x400], !PT ;  /* 0x200004008c9f7fae */ /* 0x0003e2000f901c4a */
[----:B------:R-:W-:Y:S02]  /*12e90*/  IADD3.X R27, R53, UR7, RZ, P1, !PT ;  /* 0x00000007351b7c10 */ /* 0x000fe40008ffe4ff */
[----:B--2---:R-:W-:Y:S01]  /*12ea0*/  IADD3 R136, P0, R56, UR6, RZ ;  /* 0x0000000638887c10 */ /* 0x004fe2000ff1e0ff */
[----:B------:R2:W-:Y:S01]  /*12eb0*/  LDGSTS.E.BYPASS.128 [R161+0x20000], [R142.64+0x400], !PT ;  /* 0x200004008ea17fae */ /* 0x0005e2000f901c4a */
[----:B------:R-:W-:-:S02]  /*12ec0*/  UIADD3 UR6, UP0, UR6, 0x100, URZ ;  /* 0x0000010006067890 */ /* 0x000fc4000ff1e03f */
[----:B------:R-:W-:Y:S01]  /*12ed0*/  IADD3.X R137, R57, UR7, RZ, P0, !PT ;  /* 0x0000000739897c10 */ /* 0x000fe200087fe4ff */
[----:B------:R4:W-:Y:S01]  /*12ee0*/  LDGSTS.E.BYPASS.128 [R163+0x20000], [R24.64+0x400], !PT ;  /* 0x2000040018a37fae */ /* 0x0009e2000f901c4a */
[----:B------:R-:W-:Y:S01]  /*12ef0*/  ISETP.GE.U32.AND P0, PT, R126, 0x6c, PT ;  /* 0x0000006c7e00780c */ /* 0x000fe20003f06070 */
[C---:B---3--:R-:W-:Y:S01]  /*12f00*/  FFMA R139, R117.reuse, R21, R116 ;  /* 0x00000015758b7223 */ /* 0x048fe20000000074 */
[----:B-1----:R-:W-:Y:S01]  /*12f10*/  FFMA R141, R117, R9, R130 ;  /* 0x00000009758d7223 */ /* 0x002fe20000000082 */
[----:B------:R1:W-:Y:S01]  /*12f20*/  LDGSTS.E.BYPASS.128 [R165+0x20000], [R26.64+0x400], !PT ;  /* 0x200004001aa57fae */ /* 0x0003e2000f901c4a */
[C---:B------:R-:W-:Y:S01]  /*12f30*/  FFMA R21, R17.reuse, R21, R20 ;  /* 0x0000001511157223 */ /* 0x040fe20000000014 */
[----:B------:R-:W-:Y:S01]  /*12f40*/  FFMA R9, R17, R9, R8 ;  /* 0x0000000911097223 */ /* 0x000fe20000000008 */
[----:B------:R-:W-:Y:S01]  /*12f50*/  UIADD3.X UR7, URZ, UR7, URZ, UP0, !UPT ;  /* 0x000000073f077290 */ /* 0x000fe200087fe43f */
[----:B------:R3:W-:Y:S01]  /*12f60*/  LDGSTS.E.BYPASS.128 [R167+0x20000], [R152.64+0x400], !PT ;  /* 0x2000040098a77fae */ /* 0x0007e2000f901c4a */
[C---:B--2---:R-:W-:Y:S01]  /*12f70*/  FFMA R143, R117.reuse, R5, R128 ;  /* 0x00000005758f7223 */ /* 0x044fe20000000080 */
[----:B------:R-:W-:Y:S01]  /*12f80*/  FFMA R117, R117, R13, R124 ;  /* 0x0000000d75757223 */ /* 0x000fe2000000007c */
[C---:B------:R-:W-:Y:S01]  /*12f90*/  FFMA R5, R17.reuse, R5, R4 ;  /* 0x0000000511057223 */ /* 0x040fe20000000004 */
[----:B------:R3:W-:Y:S01]  /*12fa0*/  LDGSTS.E.BYPASS.128 [R169+0x20000], [R136.64+0x400], !PT ;  /* 0x2000040088a97fae */ /* 0x0007e2000f901c4a */
[----:B------:R-:W-:Y:S01]  /*12fb0*/  FFMA R13, R17, R13, R12 ;  /* 0x0000000d110d7223 */ /* 0x000fe2000000000c */
[C---:B------:R-:W-:Y:S01]  /*12fc0*/  FFMA R128, R118.reuse, R22, R139 ;  /* 0x0000001676807223 */ /* 0x040fe2000000008b */
[C---:B------:R-:W-:Y:S01]  /*12fd0*/  FFMA R124, R118.reuse, R10, R141 ;  /* 0x0000000a767c7223 */ /* 0x040fe2000000008d */
[----:B------:R-:W0:Y:S01]  /*12fe0*/  LDGDEPBAR ;  /* 0x00000000000079af */ /* 0x000e220000000000 */
[C---:B------:R-:W-:Y:S01]  /*12ff0*/  FFMA R116, R118.reuse, R6, R143 ;  /* 0x0000000676747223 */ /* 0x040fe2000000008f */
[----:B----4-:R-:W-:Y:S01]  /*13000*/  FFMA R24, R118, R14, R117 ;  /* 0x0000000e76187223 */ /* 0x010fe20000000075 */
[C---:B------:R-:W-:Y:S01]  /*13010*/  FFMA R22, R18.reuse, R22, R21 ;  /* 0x0000001612167223 */ /* 0x040fe20000000015 */
[C---:B------:R-:W-:Y:S01]  /*13020*/  FFMA R6, R18.reuse, R6, R5 ;  /* 0x0000000612067223 */ /* 0x040fe20000000005 */
[C---:B------:R-:W-:Y:S01]  /*13030*/  FFMA R10, R18.reuse, R10, R9 ;  /* 0x0000000a120a7223 */ /* 0x040fe20000000009 */
[----:B------:R-:W-:Y:S01]  /*13040*/  FFMA R14, R18, R14, R13 ;  /* 0x0000000e120e7223 */ /* 0x000fe2000000000d */
[-C--:B-1----:R-:W-:Y:S01]  /*13050*/  FFMA R27, R119, R23.reuse, R128 ;  /* 0x00000017771b7223 */ /* 0x082fe20000000080 */
[----:B------:R-:W-:Y:S01]  /*13060*/  FFMA R23, R19, R23, R22 ;  /* 0x0000001713177223 */ /* 0x000fe20000000016 */
[C---:B------:R-:W-:Y:S01]  /*13070*/  FFMA R26, R119.reuse, R11, R124 ;  /* 0x0000000b771a7223 */ /* 0x040fe2000000007c */
[C---:B------:R-:W-:Y:S01]  /*13080*/  FFMA R25, R119.reuse, R7, R116 ;  /* 0x0000000777197223 */ /* 0x040fe20000000074 */
[----:B------:R-:W-:Y:S01]  /*13090*/  FFMA R24, R119, R15, R24 ;  /* 0x0000000f77187223 */ /* 0x000fe20000000018 */
[C---:B------:R-:W-:Y:S01]  /*130a0*/  FFMA R22, R19.reuse, R11, R10 ;  /* 0x0000000b13167223 */ /* 0x040fe2000000000a */
[C---:B------:R-:W-:Y:S01]  /*130b0*/  FFMA R21, R19.reuse, R7, R6 ;  /* 0x0000000713157223 */ /* 0x040fe20000000006 */
[----:B------:R-:W-:Y:S01]  /*130c0*/  FFMA R20, R19, R15, R14 ;  /* 0x0000000f13147223 */ /* 0x000fe2000000000e */
[----:B------:R-:W-:-:S04]  /*130d0*/  DEPBAR.LE SB0, 0x6 ;  /* 0x000081800000791a */ /* 0x000fc80000000000 */
[----:B------:R-:W-:Y:S06]  /*130e0*/  BAR.SYNC 0x0 ;  /* 0x0000000000007b1d */ /* 0x000fec0000000000 */
[----:B---3--:R-:W-:Y:S01]  /*130f0*/  @P0 CALL.REL.NOINC `(.L_x_0) ;  /* 0x0000001000000944 */ /* 0x008fe20003c00000 */
[----:B------:R-:W-:Y:S05]  /*13100*/  BRA `(.L_x_1) ;  /* 0xfffee70000007947 */ /* 0x000fea000383ffff */
.L_x_0:
[----:B------:R-:W1:Y:S01]  /*13110*/  S2R R2, SR_TID.X ;  /* 0x0000000000027919 */ /* 0x000e620000002100 */
[----:B------:R-:W-:Y:S01]  /*13120*/  ULDC UR4, c[0x0][0x180] ;  /* 0x0000600000047ab9 */ /* 0x000fe20000000800 */
[----:B------:R-:W-:-:S04]  /*13130*/  DEPBAR.LE SB0, 0x0 ;  /* 0x000080000000791a */ /* 0x000fc80000000000 */
[----:B------:R-:W-:Y:S01]  /*13140*/  UIMAD UR4, UR4, 0x32, URZ ;  /* 0x00000032040478a4 */ /* 0x000fe2000f8e023f */
[C---:B------:R-:W-:Y:S02]  /*13150*/  LOP3.LUT R128, R0.reuse, 0x28, RZ, 0xfc, !PT ;  /* 0x0000002800807812 */ /* 0x040fe400078efcff */
[C---:B------:R-:W-:Y:S02]  /*13160*/  LOP3.LUT R120, R0.reuse, 0x8, RZ, 0xfc, !PT ;  /* 0x0000000800787812 */ /* 0x040fe400078efcff */
[C---:B------:R-:W-:Y:S02]  /*13170*/  LOP3.LUT R130, R0.reuse, 0x30, RZ, 0xfc, !PT ;  /* 0x0000003000827812 */ /* 0x040fe400078efcff */
[C---:B------:R-:W-:Y:S02]  /*13180*/  LOP3.LUT R124, R0.reuse, 0x18, RZ, 0xfc, !PT ;  /* 0x00000018007c7812 */ /* 0x040fe400078efcff */
[C---:B------:R-:W-:Y:S02]  /*13190*/  LOP3.LUT R126, R0.reuse, 0x20, RZ, 0xfc, !PT ;  /* 0x00000020007e7812 */ /* 0x040fe400078efcff */
[----:B------:R-:W-:-:S02]  /*131a0*/  LOP3.LUT R132, R0, 0x38, RZ, 0xfc, !PT ;  /* 0x0000003800847812 */ /* 0x000fc400078efcff */
[C---:B------:R-:W-:Y:S02]  /*131b0*/  LOP3.LUT R134, R0.reuse, 0x40, RZ, 0xfc, !PT ;  /* 0x0000004000867812 */ /* 0x040fe400078efcff */
[C---:B------:R-:W-:Y:S02]  /*131c0*/  LOP3.LUT R136, R0.reuse, 0x48, RZ, 0xfc, !PT ;  /* 0x0000004800887812 */ /* 0x040fe400078efcff */
[----:B------:R-:W-:Y:S02]  /*131d0*/  LOP3.LUT R138, R0, 0x50, RZ, 0xfc, !PT ;  /* 0x00000050008a7812 */ /* 0x000fe400078efcff */
[----:B-1----:R-:W-:Y:S02]  /*131e0*/  SHF.R.U32.HI R5, RZ, 0x5, R2 ;  /* 0x00000005ff057819 */ /* 0x002fe40000011602 */
[----:B------:R-:W-:Y:S02]  /*131f0*/  SHF.L.U32 R3, R2, 0x2, RZ ;  /* 0x0000000202037819 */ /* 0x000fe400000006ff */
[----:B------:R-:W-:-:S02]  /*13200*/  SGXT.U32 R5, R5, 0x3 ;  /* 0x000000030505781a */ /* 0x000fc40000000000 */
[----:B------:R-:W-:Y:S02]  /*13210*/  LOP3.LUT R3, R74, 0x7c, R3, 0xf8, !PT ;  /* 0x0000007c4a037812 */ /* 0x000fe400078ef803 */
[----:B------:R-:W-:Y:S01]  /*13220*/  LOP3.LUT R140, R0, 0x58, RZ, 0xfc, !PT ;  /* 0x00000058008c7812 */ /* 0x000fe200078efcff */
[----:B------:R-:W-:Y:S01]  /*13230*/  IMAD R12, R5, 0x210, R122 ;  /* 0x00000210050c7824 */ /* 0x000fe200078e027a */
[----:B------:R-:W-:Y:S06]  /*13240*/  BAR.SYNC 0x0 ;  /* 0x0000000000007b1d */ /* 0x000fec0000000000 */
[----:B------:R-:W-:Y:S01]  /*13250*/  SHF.L.U32 R2, R12, 0x2, RZ ;  /* 0x000000020c027819 */ /* 0x000fe200000006ff */
[----:B------:R1:W-:Y:S01]  /*13260*/  STS.128 [R12.X4], R112 ;  /* 0x000000700c007388 */ /* 0x0003e20000004c00 */
[----:B------:R-:W-:-:S02]  /*13270*/  ISETP.GE.AND P6, PT, R3, 0x80, PT ;  /* 0x000000800300780c */ /* 0x000fc40003fc6270 */
[C---:B------:R-:W-:Y:S01]  /*13280*/  LOP3.LUT R122, R0.reuse, 0x10, RZ, 0xfc, !PT ;  /* 0x00000010007a7812 */ /* 0x040fe200078efcff */
[----:B------:R-:W-:Y:S01]  /*13290*/  IMAD R2, R5, -0x630, R2 ;  /* 0xfffff9d005027824 */ /* 0x000fe200078e0202 */
[----:B------:R-:W-:Y:S01]  /*132a0*/  STS.128 [R12.X4+0x210], R104 ;  /* 0x000210680c007388 */ /* 0x000fe20000004c00 */
[----:B------:R-:W-:Y:S02]  /*132b0*/  ISETP.LT.AND P0, PT, R0, UR4, !P6 ;  /* 0x0000000400007c0c */ /* 0x000fe4000f701270 */
[----:B------:R-:W-:Y:S01]  /*132c0*/  ISETP.LT.AND P4, PT, R120, UR4, !P6 ;  /* 0x0000000478007c0c */ /* 0x000fe2000f781270 */
[----:B------:R-:W-:Y:S01]  /*132d0*/  STS.128 [R12.X4+0x420], R88 ;  /* 0x000420580c007388 */ /* 0x000fe20000004c00 */
[C---:B------:R-:W-:Y:S02]  /*132e0*/  LOP3.LUT R142, R0.reuse, 0x60, RZ, 0xfc, !PT ;  /* 0x00000060008e7812 */ /* 0x040fe400078efcff */
[C---:B------:R-:W-:Y:S01]  /*132f0*/  LOP3.LUT R144, R0.reuse, 0x68, RZ, 0xfc, !PT ;  /* 0x0000006800907812 */ /* 0x040fe200078efcff */
[----:B------:R-:W-:Y:S01]  /*13300*/  STS.128 [R12.X4+0x630], R100 ;  /* 0x000630640c007388 */ /* 0x000fe20000004c00 */
[----:B------:R-:W-:Y:S01]  /*13310*/  LOP3.LUT R146, R0, 0x70, RZ, 0xfc, !PT ;  /* 0x0000007000927812 */ /* 0x000fe200078efcff */
[----:B-1----:R-:W-:-:S02]  /*13320*/  CS2R R112, SRZ ;  /* 0x0000000000707805 */ /* 0x002fc4000001ff00 */
[----:B------:R-:W-:Y:S06]  /*13330*/  BAR.SYNC 0x0 ;  /* 0x0000000000007b1d */ /* 0x000fec0000000000 */
[----:B------:R-:W1:Y:S01]  /*13340*/  LDS.128 R116, [R2] ;  /* 0x0000000002747984 */ /* 0x000e620000000c00 */
[----:B------:R-:W-:Y:S01]  /*13350*/  CS2R R114, SRZ ;  /* 0x0000000000727805 */ /* 0x000fe2000001ff00 */
[----:B------:R-:W-:Y:S01]  /*13360*/  CS2R R88, SRZ ;  /* 0x0000000000587805 */ /* 0x000fe2000001ff00 */
[----:B------:R-:W-:Y:S01]  /*13370*/  CS2R R90, SRZ ;  /* 0x00000000005a7805 */ /* 0x000fe2000001ff00 */
[----:B------:R-:W2:Y:S01]  /*13380*/  LDS.128 R64, [R2+0x1080] ;  /* 0x0010800002407984 */ /* 0x000ea20000000c00 */
[----:B------:R-:W-:Y:S01]  /*13390*/  ISETP.LT.AND P3, PT, R122, UR4, !P6 ;  /* 0x000000047a007c0c */ /* 0x000fe2000f761270 */
[----:B------:R-:W-:Y:S01]  /*133a0*/  CS2R R104, SRZ ;  /* 0x0000000000687805 */ /* 0x000fe2000001ff00 */
[----:B------:R-:W-:Y:S01]  /*133b0*/  ISETP.LT.AND P2, PT, R124, UR4, !P6 ;  /* 0x000000047c007c0c */ /* 0x000fe2000f741270 */
[----:B------:R-:W3:Y:S01]  /*133c0*/  LDS.128 R16, [R2+0x2100] ;  /* 0x0021000002107984 */ /* 0x000ee20000000c00 */
[----:B------:R-:W-:Y:S01]  /*133d0*/  CS2R R106, SRZ ;  /* 0x00000000006a7805 */ /* 0x000fe2000001ff00 */
[----:B------:R-:W-:Y:S01]  /*133e0*/  CS2R R100, SRZ ;  /* 0x0000000000647805 */ /* 0x000fe2000001ff00 */
[----:B------:R-:W-:Y:S01]  /*133f0*/  CS2R R102, SRZ ;  /* 0x0000000000667805 */ /* 0x000fe2000001ff00 */
[----:B------:R-:W4:Y:S01]  /*13400*/  LDS.128 R4, [R2+0x3180] ;  /* 0x0031800002047984 */ /* 0x000f220000000c00 */
[----:B------:R-:W-:-:S03]  /*13410*/  LOP3.LUT R148, R0, 0x78, RZ, 0xfc, !PT ;  /* 0x0000007800947812 */ /* 0x000fc600078efcff */
[----:B------:R-:W-:Y:S06]  /*13420*/  BAR.SYNC 0x0 ;  /* 0x0000000000007b1d */ /* 0x000fec0000000000 */
[----:B------:R5:W-:Y:S04]  /*13430*/  STS.128 [R12.X4+0x420], R92 ;  /* 0x0004205c0c007388 */ /* 0x000be80000004c00 */
[----:B------:R-:W-:Y:S04]  /*13440*/  STS.128 [R12.X4], R108 ;  /* 0x0000006c0c007388 */ /* 0x000fe80000004c00 */
[----:B------:R-:W-:Y:S04]  /*13450*/  STS.128 [R12.X4+0x210], R96 ;  /* 0x000210600c007388 */ /* 0x000fe80000004c00 */
[----:B------:R-:W-:Y:S01]  /*13460*/  STS.128 [R12.X4+0x630], R84 ;  /* 0x000630540c007388 */ /* 0x000fe20000004c00 */
[----:B-----5:R-:W-:-:S03]  /*13470*/  MOV R92, 0x4 ;  /* 0x00000004005c7802 */ /* 0x020fc60000000f00 */
[----:B------:R-:W-:Y:S06]  /*13480*/  BAR.SYNC 0x0 ;  /* 0x0000000000007b1d */ /* 0x000fec0000000000 */
[----:B------:R-:W5:Y:S01]  /*13490*/  LDS.128 R72, [R2] ;  /* 0x0000000002487984 */ /* 0x000f620000000c00 */
[----:B------:R-:W-:Y:S01]  /*134a0*/  IMAD.WIDE R94, R3, R92, c[0x0][0x160] ;  /* 0x00005800035e7625 */ /* 0x000fe200078e025c */
[----:B------:R-:W-:Y:S01]  /*134b0*/  CS2R R108, SRZ ;  /* 0x00000000006c7805 */ /* 0x000fe2000001ff00 */
[----:B------:R-:W-:Y:S01]  /*134c0*/  CS2R R110, SRZ ;  /* 0x00000000006e7805 */ /* 0x000fe2000001ff00 */
[----:B------:R-:W1:Y:S01]  /*134d0*/  LDS.128 R60, [R2+0x1080] ;  /* 0x00108000023c7984 */ /* 0x000e620000000c00 */
[----:B------:R-:W-:Y:S01]  /*134e0*/  CS2R R84, SRZ ;  /* 0x0000000000547805 */ /* 0x000fe2000001ff00 */
[----:B------:R-:W-:Y:S01]  /*134f0*/  CS2R R86, SRZ ;  /* 0x0000000000567805 */ /* 0x000fe2000001ff00 */
[----:B------:R-:W-:Y:S01]  /*13500*/  ISETP.LT.AND P1, PT, R126, UR4, !P6 ;  /* 0x000000047e007c0c */ /* 0x000fe2000f721270 */
[----:B------:R-:W1:Y:S01]  /*13510*/  LDS.128 R44, [R2+0x2100] ;  /* 0x00210000022c7984 */ /* 0x000e620000000c00 */
[----:B------:R-:W-:Y:S01]  /*13520*/  CS2R R96, SRZ ;  /* 0x0000000000607805 */ /* 0x000fe2000001ff00 */
[----:B------:R-:W-:-:S02]  /*13530*/  CS2R R98, SRZ ;  /* 0x0000000000627805 */ /* 0x000fc4000001ff00 */
[----:B------:R-:W1:Y:S04]  /*13540*/  LDS.128 R8, [R2+0x3180] ;  /* 0x0031800002087984 */ /* 0x000e680000000c00 */
[----:B------:R-:W-:Y:S06]  /*13550*/  BAR.SYNC 0x0 ;  /* 0x0000000000007b1d */ /* 0x000fec0000000000 */
[----:B------:R-:W-:Y:S04]  /*13560*/  STS.128 [R12.X4], R80 ;  /* 0x000000500c007388 */ /* 0x000fe80000004c00 */
[----:B------:R-:W-:Y:S04]  /*13570*/  STS.128 [R12.X4+0x210], R76 ;  /* 0x0002104c0c007388 */ /* 0x000fe80000004c00 */
[----:B------:R-:W-:Y:S04]  /*13580*/  STS.128 [R12.X4+0x420], R40 ;  /* 0x000420280c007388 */ /* 0x000fe80000004c00 */
[----:B------:R-:W-:Y:S04]  /*13590*/  STS.128 [R12.X4+0x630], R36 ;  /* 0x000630240c007388 */ /* 0x000fe80000004c00 */
[----:B------:R-:W-:Y:S06]  /*135a0*/  BAR.SYNC 0x0 ;  /* 0x0000000000007b1d */ /* 0x000fec0000000000 */
[----:B------:R-:W1:Y:S01]  /*135b0*/  LDS.128 R68, [R2] ;  /* 0x0000000002447984 */ /* 0x000e620000000c00 */
[----:B------:R-:W-:Y:S01]  /*135c0*/  CS2R R80, SRZ ;  /* 0x0000000000507805 */ /* 0x000fe2000001ff00 */
[----:B------:R-:W-:Y:S01]  /*135d0*/  CS2R R82, SRZ ;  /* 0x0000000000527805 */ /* 0x000fe2000001ff00 */
[----:B------:R-:W-:Y:S01]  /*135e0*/  CS2R R76, SRZ ;  /* 0x00000000004c7805 */ /* 0x000fe2000001ff00 */
[----:B------:R-:W1:Y:S01]  /*135f0*/  LDS.128 R48, [R2+0x1080] ;  /* 0x0010800002307984 */ /* 0x000e620000000c00 */
[----:B------:R-:W-:Y:S01]  /*13600*/  CS2R R78, SRZ ;  /* 0x00000000004e7805 */ /* 0x000fe2000001ff00 */
[----:B------:R-:W-:Y:S01]  /*13610*/  P2R R13, PR, RZ, 0x10 ;  /* 0x00000010ff0d7803 */ /* 0x000fe20000000000 */
[----:B------:R-:W-:Y:S01]  /*13620*/  CS2R R36, SRZ ;  /* 0x0000000000247805 */ /* 0x000fe2000001ff00 */
[----:B------:R-:W1:Y:S01]  /*13630*/  LDS.128 R52, [R2+0x2100] ;  /* 0x0021000002347984 */ /* 0x000e620000000c00 */
[----:B------:R-:W-:Y:S01]  /*13640*/  ISETP.LT.AND P5, PT, R136, UR4, !P6 ;  /* 0x0000000488007c0c */ /* 0x000fe2000f7a1270 */
[----:B------:R-:W-:Y:S01]  /*13650*/  CS2R R38, SRZ ;  /* 0x0000000000267805 */ /* 0x000fe2000001ff00 */
[----:B------:R-:W-:Y:S01]  /*13660*/  P2R R14, PR, RZ, 0x8 ;  /* 0x00000008ff0e7803 */ /* 0x000fe20000000000 */
[----:B------:R-:W1:Y:S01]  /*13670*/  LDS.128 R56, [R2+0x3180] ;  /* 0x0031800002387984 */ /* 0x000e620000000c00 */
[----:B------:R-:W-:Y:S01]  /*13680*/  P2R R15, PR, RZ, 0x4 ;  /* 0x00000004ff0f7803 */ /* 0x000fe20000000000 */
[----:B------:R-:W-:Y:S01]  /*13690*/  CS2R R40, SRZ ;  /* 0x0000000000287805 */ /* 0x000fe2000001ff00 */
[----:B------:R-:W-:Y:S01]  /*136a0*/  P2R R131, PR, RZ, 0x2 ;  /* 0x00000002ff837803 */ /* 0x000fe20000000000 */
[----:B------:R-:W-:Y:S06]  /*136b0*/  BAR.SYNC 0x0 ;  /* 0x0000000000007b1d */ /* 0x000fec0000000000 */
[----:B------:R-:W-:Y:S01]  /*136c0*/  STS.128 [R12.X4], R32 ;  /* 0x000000200c007388 */ /* 0x000fe20000004c00 */
[----:B------:R-:W-:-:S03]  /*136d0*/  CS2R R42, SRZ ;  /* 0x00000000002a7805 */ /* 0x000fc6000001ff00 */
[----:B------:R-:W-:Y:S04]  /*136e0*/  STS.128 [R12.X4+0x210], R28 ;  /* 0x0002101c0c007388 */ /* 0x000fe80000004c00 */
[----:B------:R-:W-:Y:S04]  /*136f0*/  STS.128 [R12.X4+0x420], R24 ;  /* 0x000420180c007388 */ /* 0x000fe80000004c00 */
[----:B------:R-:W-:Y:S04]  /*13700*/  STS.128 [R12.X4+0x630], R20 ;  /* 0x000630140c007388 */ /* 0x000fe80000004c00 */
[----:B------:R-:W-:Y:S06]  /*13710*/  BAR.SYNC 0x0 ;  /* 0x0000000000007b1d */ /* 0x000fec0000000000 */
[----:B------:R-:W1:Y:S01]  /*13720*/  @P0 LDG.E.EL.128 R112, [R94.64] ;  /* 0x0000000a5e700981 */ /* 0x000e62000c2e1d00 */
[----:B------:R-:W-:Y:S01]  /*13730*/  CS2R R32, SRZ ;  /* 0x0000000000207805 */ /* 0x000fe2000001ff00 */
[----:B------:R-:W-:Y:S01]  /*13740*/  CS2R R34, SRZ ;  /* 0x0000000000227805 */ /* 0x000fe2000001ff00 */
[----:B------:R-:W-:Y:S01]  /*13750*/  CS2R R28, SRZ ;  /* 0x00000000001c7805 */ /* 0x000fe2000001ff00 */
[----:B------:R-:W2:Y:S01]  /*13760*/  @P4 LDG.E.EL.128 R108, [R94.64] ;  /* 0x0000000a5e6c4981 */ /* 0x000ea2000c2e1d00 */
[----:B------:R-:W-:-:S02]  /*13770*/  P2R R12, PR, RZ, 0x1 ;  /* 0x00000001ff0c7803 */ /* 0x000fc40000000000 */
[----:B------:R-:W-:Y:S01]  /*13780*/  ISETP.LT.AND P0, PT, R128, UR4, !P6 ;  /* 0x0000000480007c0c */ /* 0x000fe2000f701270 */
[----:B------:R-:W3:Y:S03]  /*13790*/  @P3 LDG.E.EL.128 R104, [R94.64] ;  /* 0x0000000a5e683981 */ /* 0x000ee6000c2e1d00 */
[----:B------:R-:W-:Y:S01]  /*137a0*/  P2R R133, PR, RZ, 0x1 ;  /* 0x00000001ff857803 */ /* 0x000fe20000000000 */
[----:B------:R-:W4:Y:S04]  /*137b0*/  @P2 LDG.E.EL.128 R100, [R94.64] ;  /* 0x0000000a5e642981 */ /* 0x000f28000c2e1d00 */
[----:B------:R-:W5:Y:S04]  /*137c0*/  @P1 LDG.E.EL.128 R96, [R94.64] ;  /* 0x0000000a5e601981 */ /* 0x000f68000c2e1d00 */
[----:B------:R-:W5:Y:S01]  /*137d0*/  @P0 LDG.E.EL.128 R88, [R94.64] ;  /* 0x0000000a5e580981 */ /* 0x000f62000c2e1d00 */
[----:B------:R-:W-:Y:S01]  /*137e0*/  ISETP.LT.AND P0, PT, R130, UR4, !P6 ;  /* 0x0000000482007c0c */ /* 0x000fe2000f701270 */
[----:B------:R-:W-:Y:S01]  /*137f0*/  CS2R R30, SRZ ;  /* 0x00000000001e7805 */ /* 0x000fe2000001ff00 */
[----:B------:R-:W-:Y:S01]  /*13800*/  CS2R R24, SRZ ;  /* 0x0000000000187805 */ /* 0x000fe2000001ff00 */
[----:B------:R-:W-:Y:S01]  /*13810*/  CS2R R26, SRZ ;  /* 0x00000000001a7805 */ /* 0x000fe2000001ff00 */
[----:B------:R-:W-:Y:S01]  /*13820*/  P2R R135, PR, RZ, 0x1 ;  /* 0x00000001ff877803 */ /* 0x000fe20000000000 */
[----:B------:R-:W-:Y:S01]  /*13830*/  CS2R R20, SRZ ;  /* 0x0000000000147805 */ /* 0x000fe2000001ff00 */
[----:B------:R-:W-:Y:S01]  /*13840*/  CS2R R22, SRZ ;  /* 0x0000000000167805 */ /* 0x000fe2000001ff00 */
[----:B------:R-:W5:Y:S06]  /*13850*/  @P5 LDG.E.EL.128 R36, [R94.64] ;  /* 0x0000000a5e245981 */ /* 0x000f6c000c2e1d00 */
[----:B------:R-:W5:Y:S01]  /*13860*/  @P0 LDG.E.EL.128 R84, [R94.64] ;  /* 0x0000000a5e540981 */ /* 0x000f62000c2e1d00 */
[----:B------:R-:W-:-:S13]  /*13870*/  ISETP.LT.AND P0, PT, R132, UR4, !P6 ;  /* 0x0000000484007c0c */ /* 0x000fda000f701270 */
[----:B------:R-:W5:Y:S01]  /*13880*/  @P0 LDG.E.EL.128 R80, [R94.64] ;  /* 0x0000000a5e500981 */ /* 0x000f62000c2e1d00 */
[----:B------:R-:W-:Y:S02]  /*13890*/  P2R R137, PR, RZ, 0x1 ;  /* 0x00000001ff897803 */ /* 0x000fe40000000000 */
[----:B------:R-:W-:Y:S02]  /*138a0*/  ISETP.LT.AND P0, PT, R134, UR4, !P6 ;  /* 0x0000000486007c0c */ /* 0x000fe4000f701270 */
[----:B------:R-:W-:Y:S02]  /*138b0*/  ISETP.LT.AND P4, PT, R138, UR4, !P6 ;  /* 0x000000048a007c0c */ /* 0x000fe4000f781270 */
[----:B------:R-:W-:Y:S02]  /*138c0*/  ISETP.LT.AND P3, PT, R140, UR4, !P6 ;  /* 0x000000048c007c0c */ /* 0x000fe4000f761270 */
[----:B------:R-:W-:Y:S02]  /*138d0*/  ISETP.LT.AND P2, PT, R142, UR4, !P6 ;  /* 0x000000048e007c0c */ /* 0x000fe4000f741270 */
[----:B------:R-:W-:-:S05]  /*138e0*/  P2R R139, PR, RZ, 0x1 ;  /* 0x00000001ff8b7803 */ /* 0x000fca0000000000 */
[----:B------:R-:W5:Y:S01]  /*138f0*/  @P0 LDG.E.EL.128 R76, [R94.64] ;  /* 0x0000000a5e4c0981 */ /* 0x000f62000c2e1d00 */
[----:B------:R-:W-:Y:S02]  /*13900*/  ISETP.LT.AND P1, PT, R144, UR4, !P6 ;  /* 0x0000000490007c0c */ /* 0x000fe4000f721270 */
[----:B------:R-:W-:Y:S01]  /*13910*/  ISETP.LT.AND P0, PT, R146, UR4, !P6 ;  /* 0x0000000492007c0c */ /* 0x000fe2000f701270 */
[----:B------:R-:W5:Y:S01]  /*13920*/  @P4 LDG.E.EL.128 R40, [R94.64] ;  /* 0x0000000a5e284981 */ /* 0x000f62000c2e1d00 */
[----:B------:R-:W-:-:S03]  /*13930*/  ISETP.LT.AND P6, PT, R148, UR4, !P6 ;  /* 0x0000000494007c0c */ /* 0x000fc6000f7c1270 */
[----:B------:R-:W5:Y:S01]  /*13940*/  @P3 LDG.E.EL.128 R32, [R94.64] ;  /* 0x0000000a5e203981 */ /* 0x000f62000c2e1d00 */
[----:B------:R-:W-:-:S03]  /*13950*/  P2R R129, PR, RZ, 0x20 ;  /* 0x00000020ff817803 */ /* 0x000fc60000000000 */
[----:B------:R-:W5:Y:S01]  /*13960*/  @P2 LDG.E.EL.128 R28, [R94.64] ;  /* 0x0000000a5e1c2981 */ /* 0x000f62000c2e1d00 */
[----:B------:R-:W-:Y:S02]  /*13970*/  P2R R127, PR, RZ, 0x10 ;  /* 0x00000010ff7f7803 */ /* 0x000fe40000000000 */
[----:B------:R-:W-:Y:S01]  /*13980*/  P2R R125, PR, RZ, 0x8 ;  /* 0x00000008ff7d7803 */ /* 0x000fe20000000000 */
[----:B------:R-:W5:Y:S01]  /*13990*/  @P1 LDG.E.EL.128 R24, [R94.64] ;  /* 0x0000000a5e181981 */ /* 0x000f62000c2e1d00 */
[----:B------:R-:W-:Y:S02]  /*139a0*/  P2R R123, PR, RZ, 0x4 ;  /* 0x00000004ff7b7803 */ /* 0x000fe40000000000 */
[----:B------:R-:W-:Y:S01]  /*139b0*/  ISETP.NE.AND P5, PT, R15, RZ, PT ;  /* 0x000000ff0f00720c */ /* 0x000fe20003fa5270 */
[----:B------:R-:W5:Y:S01]  /*139c0*/  @P0 LDG.E.EL.128 R20, [R94.64] ;  /* 0x0000000a5e140981 */ /* 0x000f62000c2e1d00 */
[----:B------:R-:W-:Y:S02]  /*139d0*/  ISETP.NE.AND P4, PT, R14, RZ, PT ;  /* 0x000000ff0e00720c */ /* 0x000fe40003f85270 */
[----:B------:R-:W-:Y:S01]  /*139e0*/  ISETP.NE.AND P3, PT, R13, RZ, PT ;  /* 0x000000ff0d00720c */ /* 0x000fe20003f65270 */
[----:B------:R-:W-:Y:S01]  /*139f0*/  CS2R R14, SRZ ;  /* 0x00000000000e7805 */ /* 0x000fe2000001ff00 */
[----:B------:R-:W-:-:S02]  /*13a00*/  ISETP.NE.AND P2, PT, R12, RZ, PT ;  /* 0x000000ff0c00720c */ /* 0x000fc40003f45270 */
[----:B------:R-:W-:-:S06]  /*13a10*/  CS2R R12, SRZ ;  /* 0x00000000000c7805 */ /* 0x000fcc000001ff00 */
[----:B------:R-:W5:Y:S01]  /*13a20*/  @P6 LDG.E.EL.128 R12, [R94.64] ;  /* 0x0000000a5e0c6981 */ /* 0x000f62000c2e1d00 */
[-C--:B------:R-:W-:Y:S02]  /*13a30*/  LEA R93, R0, R3.reuse, 0x7 ;  /* 0x00000003005d7211 */ /* 0x080fe400078e38ff */
[----:B------:R-:W-:Y:S02]  /*13a40*/  P2R R121, PR, RZ, 0x2 ;  /* 0x00000002ff797803 */ /* 0x000fe40000000000 */
[----:B------:R-:W-:Y:S01]  /*13a50*/  ISETP.NE.AND P1, PT, R131, RZ, PT ;  /* 0x000000ff8300720c */ /* 0x000fe20003f25270 */
[----:B-1----:R-:W-:Y:S01]  /*13a60*/  FADD R116, R116, R112 ;  /* 0x0000007074747221 */ /* 0x002fe20000000000 */
[----:B------:R-:W-:Y:S01]  /*13a70*/  FADD R117, R117, R113 ;  /* 0x0000007175757221 */ /* 0x000fe20000000000 */
[-C--:B------:R-:W-:Y:S01]  /*13a80*/  IMAD.WIDE R112, R93, R92.reuse, c[0x0][0x178] ;  /* 0x00005e005d707625 */ /* 0x080fe200078e025c */
[-C--:B------:R-:W-:Y:S01]  /*13a90*/  LEA R93, R120, R3.reuse, 0x7 ;  /* 0x00000003785d7211 */ /* 0x080fe200078e38ff */
[----:B--2---:R-:W-:Y:S01]  /*13aa0*/  FADD R111, R67, R111 ;  /* 0x0000006f436f7221 */ /* 0x004fe20000000000 */
[-C--:B------:R-:W-:Y:S01]  /*13ab0*/  LEA R67, R122, R3.reuse, 0x7 ;  /* 0x000000037a437211 */ /* 0x080fe200078e38ff */
[----:B------:R-:W-:Y:S01]  /*13ac0*/  FADD R118, R118, R114 ;  /* 0x0000007276767221 */ /* 0x000fe20000000000 */
[----:B------:R-:W-:Y:S01]  /*13ad0*/  FADD R119, R119, R115 ;  /* 0x0000007377777221 */ /* 0x000fe20000000000 */
[----:B------:R-:W-:Y:S01]  /*13ae0*/  FADD R108, R64, R108 ;  /* 0x0000006c406c7221 */ /* 0x000fe20000000000 */
[----:B------:R-:W-:Y:S01]  /*13af0*/  FADD R109, R65, R109 ;  /* 0x0000006d416d7221 */ /* 0x000fe20000000000 */
[----:B------:R-:W-:Y:S01]  /*13b00*/  FADD R110, R66, R110 ;  /* 0x0000006e426e7221 */ /* 0x000fe20000000000 */
[-C--:B------:R-:W-:Y:S01]  /*13b10*/  IMAD.WIDE R64, R93, R92.reuse, c[0x0][0x178] ;  /* 0x00005e005d407625 */ /* 0x080fe200078e025c */
[----:B---3--:R-:W-:Y:S01]  /*13b20*/  FADD R104, R16, R104 ;  /* 0x0000006810687221 */ /* 0x008fe20000000000 */
[----:B------:R-:W-:Y:S01]  /*13b30*/  FADD R105, R17, R105 ;  /* 0x0000006911697221 */ /* 0x000fe20000000000 */
[----:B------:R-:W-:Y:S01]  /*13b40*/  FADD R107, R19, R107 ;  /* 0x0000006b136b7221 */ /* 0x000fe20000000000 */
[----:B------:R-:W-:Y:S01]  /*13b50*/  FADD R106, R18, R106 ;  /* 0x0000006a126a7221 */ /* 0x000fe20000000000 */
[-C--:B------:R-:W-:Y:S01]  /*13b60*/  IMAD.WIDE R16, R67, R92.reuse, c[0x0][0x178] ;  /* 0x00005e0043107625 */ /* 0x080fe200078e025c */
[-C--:B------:R-:W-:Y:S01]  /*13b70*/  LEA R19, R124, R3.reuse, 0x7 ;  /* 0x000000037c137211 */ /* 0x080fe200078e38ff */
[----:B------:R-:W-:Y:S01]  /*13b80*/  @P2 STG.E.128 [R112.64], R116 ;  /* 0x0000007470002986 */ /* 0x000fe2000c101d0a */
[----:B----4-:R-:W-:Y:S01]  /*13b90*/  FADD R100, R4, R100 ;  /* 0x0000006404647221 */ /* 0x010fe20000000000 */
[----:B------:R-:W-:Y:S01]  /*13ba0*/  FADD R101, R5, R101 ;  /* 0x0000006505657221 */ /* 0x000fe20000000000 */
[----:B------:R-:W-:Y:S01]  /*13bb0*/  FADD R102, R6, R102 ;  /* 0x0000006606667221 */ /* 0x000fe20000000000 */
[----:B------:R-:W-:Y:S01]  /*13bc0*/  @P3 STG.E.128 [R64.64], R108 ;  /* 0x0000006c40003986 */ /* 0x000fe2000c101d0a */
[----:B------:R-:W-:Y:S01]  /*13bd0*/  FADD R103, R7, R103 ;  /* 0x0000006707677221 */ /* 0x000fe20000000000 */
[----:B------:R-:W-:Y:S01]  /*13be0*/  IMAD.WIDE R4, R19, R92, c[0x0][0x178] ;  /* 0x00005e0013047625 */ /* 0x000fe200078e025c */
[----:B------:R-:W-:Y:S01]  /*13bf0*/  LEA R7, R126, R3, 0x7 ;  /* 0x000000037e077211 */ /* 0x000fe200078e38ff */
[----:B------:R1:W-:Y:S01]  /*13c00*/  @P4 STG.E.128 [R16.64], R104 ;  /* 0x0000006810004986 */ /* 0x0003e2000c101d0a */
[----:B------:R-:W-:-:S02]  /*13c10*/  ISETP.NE.AND P2, PT, R133, RZ, PT ;  /* 0x000000ff8500720c */ /* 0x000fc40003f45270 */
[----:B------:R-:W-:Y:S01]  /*13c20*/  ISETP.NE.AND P3, PT, R135, RZ, PT ;  /* 0x000000ff8700720c */ /* 0x000fe20003f65270 */
[----:B------:R2:W-:Y:S01]  /*13c30*/  @P5 STG.E.128 [R4.64], R100 ;  /* 0x0000006404005986 */ /* 0x0005e2000c101d0a */
[----:B-----5:R-:W-:Y:S01]  /*13c40*/  FADD R72, R72, R96 ;  /* 0x0000006048487221 */ /* 0x020fe20000000000 */
[----:B------:R-:W-:Y:S01]  /*13c50*/  FADD R73, R73, R97 ;  /* 0x0000006149497221 */ /* 0x000fe20000000000 */
[----:B------:R-:W-:Y:S01]  /*13c60*/  FADD R74, R74, R98 ;  /* 0x000000624a4a7221 */ /* 0x000fe20000000000 */
[----:B------:R-:W-:Y:S01]  /*13c70*/  FADD R75, R75, R99 ;  /* 0x000000634b4b7221 */ /* 0x000fe20000000000 */
[----:B------:R-:W-:Y:S01]  /*13c80*/  IMAD.WIDE R6, R7, R92, c[0x0][0x178] ;  /* 0x00005e0007067625 */ /* 0x000fe200078e025c */
[----:B-1----:R-:W-:-:S05]  /*13c90*/  LEA R17, R128, R3, 0x7 ;  /* 0x0000000380117211 */ /* 0x002fca00078e38ff */
[-C--:B--2---:R-:W-:Y:S01]  /*13ca0*/  IMAD.WIDE R4, R17, R92.reuse, c[0x0][0x178] ;  /* 0x00005e0011047625 */ /* 0x084fe200078e025c */
[-C--:B------:R-:W-:Y:S01]  /*13cb0*/  LEA R17, R130, R3.reuse, 0x7 ;  /* 0x0000000382117211 */ /* 0x080fe200078e38ff */
[----:B------:R1:W-:Y:S01]  /*13cc0*/  @P1 STG.E.128 [R6.64], R72 ;  /* 0x0000004806001986 */ /* 0x0003e2000c101d0a */
[----:B------:R-:W-:Y:S01]  /*13cd0*/  FADD R60, R60, R88 ;  /* 0x000000583c3c7221 */ /* 0x000fe20000000000 */
        /* <DEDUP_REMOVED lines=8> */
[-C--:B------:R-:W-:Y:S01]  /*13d60*/  LEA R9, R134, R3.reuse, 0x7 ;  /* 0x0000000386097211 */ /* 0x080fe200078e38ff */
[----:B------:R2:W-:Y:S01]  /*13d70*/  @P2 STG.E.128 [R4.64], R60 ;  /* 0x0000003c04002986 */ /* 0x0005e2000c101d0a */
[----:B------:R-:W-:Y:S01]  /*13d80*/  FADD R80, R8, R80 ;  /* 0x0000005008507221 */ /* 0x000fe20000000000 */
[----:B------:R-:W-:Y:S01]  /*13d90*/  FADD R82, R10, R82 ;  /* 0x000000520a527221 */ /* 0x000fe20000000000 */
[----:B------:R-:W-:Y:S01]  /*13da0*/  FADD R83, R11, R83 ;  /* 0x000000530b537221 */ /* 0x000fe20000000000 */
[----:B------:R-:W-:Y:S01]  /*13db0*/  LDS.128 R60, [R2+0x3180] ;  /* 0x00318000023c7984 */ /* 0x000fe20000000c00 */
[----:B-1----:R-:W-:Y:S01]  /*13dc0*/  IMAD.WIDE R6, R17, R92, c[0x0][0x178] ;  /* 0x00005e0011067625 */ /* 0x002fe200078e025c */
[----:B------:R-:W-:-:S04]  /*13dd0*/  LEA R17, R132, R3, 0x7 ;  /* 0x0000000384117211 */ /* 0x000fc800078e38ff */
[----:B------:R1:W-:Y:S04]  /*13de0*/  @P3 STG.E.128 [R6.64], R44 ;  /* 0x0000002c06003986 */ /* 0x0003e8000c101d0a */
[----:B------:R-:W-:Y:S01]  /*13df0*/  LDS.128 R44, [R2+0x2100] ;  /* 0x00210000022c7984 */ /* 0x000fe20000000c00 */
[----:B--2---:R-:W-:-:S03]  /*13e00*/  IMAD.WIDE R4, R17, R92, c[0x0][0x178] ;  /* 0x00005e0011047625 */ /* 0x004fc600078e025c */
[----:B------:R-:W-:Y:S01]  /*13e10*/  LDS.128 R16, [R2+0x1080] ;  /* 0x0010800002107984 */ /* 0x000fe20000000c00 */
[----:B-1----:R-:W-:-:S03]  /*13e20*/  IMAD.WIDE R6, R9, R92, c[0x0][0x178] ;  /* 0x00005e0009067625 */ /* 0x002fc600078e025c */
[----:B------:R-:W1:Y:S01]  /*13e30*/  LDS.128 R8, [R2] ;  /* 0x0000000002087984 */ /* 0x000e620000000c00 */
[----:B------:R-:W-:Y:S02]  /*13e40*/  ISETP.NE.AND P4, PT, R137, RZ, PT ;  /* 0x000000ff8900720c */ /* 0x000fe40003f85270 */
[----:B------:R-:W-:Y:S01]  /*13e50*/  ISETP.NE.AND P5, PT, R139, RZ, PT ;  /* 0x000000ff8b00720c */ /* 0x000fe20003fa5270 */
[----:B------:R-:W-:Y:S01]  /*13e60*/  FADD R76, R68, R76 ;  /* 0x0000004c444c7221 */ /* 0x000fe20000000000 */
[----:B------:R-:W-:Y:S01]  /*13e70*/  FADD R77, R69, R77 ;  /* 0x0000004d454d7221 */ /* 0x000fe20000000000 */
[----:B------:R-:W-:Y:S01]  /*13e80*/  FADD R78, R70, R78 ;  /* 0x0000004e464e7221 */ /* 0x000fe20000000000 */
[----:B------:R-:W-:Y:S01]  /*13e90*/  FADD R79, R71, R79 ;  /* 0x0000004f474f7221 */ /* 0x000fe20000000000 */
[----:B------:R-:W-:-:S06]  /*13ea0*/  ISETP.NE.AND P3, PT, R125, RZ, PT ;  /* 0x000000ff7d00720c */ /* 0x000fcc0003f65270 */
[----:B------:R2:W-:Y:S01]  /*13eb0*/  @P4 STG.E.128 [R4.64], R80 ;  /* 0x0000005004004986 */ /* 0x0005e2000c101d0a */
[----:B------:R-:W-:-:S03]  /*13ec0*/  ISETP.NE.AND P4, PT, R127, RZ, PT ;  /* 0x000000ff7f00720c */ /* 0x000fc60003f85270 */
[----:B------:R3:W-:Y:S01]  /*13ed0*/  @P5 STG.E.128 [R6.64], R76 ;  /* 0x0000004c06005986 */ /* 0x0007e2000c101d0a */
[----:B------:R-:W-:Y:S02]  /*13ee0*/  ISETP.NE.AND P5, PT, R129, RZ, PT ;  /* 0x000000ff8100720c */ /* 0x000fe40003fa5270 */
[----:B------:R-:W-:Y:S02]  /*13ef0*/  ISETP.NE.AND P2, PT, R123, RZ, PT ;  /* 0x000000ff7b00720c */ /* 0x000fe40003f45270 */
[----:B------:R-:W-:Y:S02]  /*13f00*/  ISETP.NE.AND P1, PT, R121, RZ, PT ;  /* 0x000000ff7900720c */ /* 0x000fe40003f25270 */
[-C--:B------:R-:W-:Y:S02]  /*13f10*/  LEA R65, R138, R3.reuse, 0x7 ;  /* 0x000000038a417211 */ /* 0x080fe400078e38ff */
[-C--:B------:R-:W-:Y:S02]  /*13f20*/  LEA R67, R140, R3.reuse, 0x7 ;  /* 0x000000038c437211 */ /* 0x080fe400078e38ff */
[----:B------:R-:W-:-:S02]  /*13f30*/  LEA R69, R142, R3, 0x7 ;  /* 0x000000038e457211 */ /* 0x000fc400078e38ff */
[-C--:B--2---:R-:W-:Y:S01]  /*13f40*/  LEA R5, R136, R3.reuse, 0x7 ;  /* 0x0000000388057211 */ /* 0x084fe200078e38ff */
[----:B------:R-:W-:Y:S01]  /*13f50*/  FADD R36, R48, R36 ;  /* 0x0000002430247221 */ /* 0x000fe20000000000 */
[-C--:B------:R-:W-:Y:S01]  /*13f60*/  LEA R71, R144, R3.reuse, 0x7 ;  /* 0x0000000390477211 */ /* 0x080fe200078e38ff */
[----:B------:R-:W-:Y:S01]  /*13f70*/  FADD R37, R49, R37 ;  /* 0x0000002531257221 */ /* 0x000fe20000000000 */
[-C--:B------:R-:W-:Y:S01]  /*13f80*/  LEA R73, R146, R3.reuse, 0x7 ;  /* 0x0000000392497211 */ /* 0x080fe200078e38ff */
[----:B------:R-:W-:Y:S01]  /*13f90*/  FADD R38, R50, R38 ;  /* 0x0000002632267221 */ /* 0x000fe20000000000 */
[----:B------:R-:W-:Y:S01]  /*13fa0*/  LEA R93, R148, R3, 0x7 ;  /* 0x00000003945d7211 */ /* 0x000fe200078e38ff */
[----:B------:R-:W-:Y:S01]  /*13fb0*/  FADD R39, R51, R39 ;  /* 0x0000002733277221 */ /* 0x000fe20000000000 */
[-C--:B------:R-:W-:Y:S01]  /*13fc0*/  IMAD.WIDE R2, R5, R92.reuse, c[0x0][0x178] ;  /* 0x00005e0005027625 */ /* 0x080fe200078e025c */
[----:B------:R-:W-:Y:S01]  /*13fd0*/  FADD R40, R52, R40 ;  /* 0x0000002834287221 */ /* 0x000fe20000000000 */
[----:B------:R-:W-:Y:S01]  /*13fe0*/  FADD R41, R53, R41 ;  /* 0x0000002935297221 */ /* 0x000fe20000000000 */
[----:B------:R-:W-:Y:S01]  /*13ff0*/  FADD R42, R54, R42 ;  /* 0x0000002a362a7221 */ /* 0x000fe20000000000 */
[----:B------:R-:W-:Y:S01]  /*14000*/  FADD R43, R55, R43 ;  /* 0x0000002b372b7221 */ /* 0x000fe20000000000 */
[-C--:B------:R-:W-:Y:S01]  /*14010*/  IMAD.WIDE R4, R65, R92.reuse, c[0x0][0x178] ;  /* 0x00005e0041047625 */ /* 0x080fe200078e025c */
[----:B------:R-:W-:Y:S01]  /*14020*/  FADD R32, R56, R32 ;  /* 0x0000002038207221 */ /* 0x000fe20000000000 */
[----:B------:R-:W-:Y:S01]  /*14030*/  FADD R33, R57, R33 ;  /* 0x0000002139217221 */ /* 0x000fe20000000000 */
[----:B------:R-:W-:Y:S01]  /*14040*/  FADD R34, R58, R34 ;  /* 0x000000223a227221 */ /* 0x000fe20000000000 */
[----:B------:R-:W-:Y:S01]  /*14050*/  FADD R35, R59, R35 ;  /* 0x000000233b237221 */ /* 0x000fe20000000000 */
[----:B-1----:R-:W-:Y:S01]  /*14060*/  FADD R28, R8, R28 ;  /* 0x0000001c081c7221 */ /* 0x002fe20000000000 */
[----:B------:R-:W-:Y:S01]  /*14070*/  FADD R29, R9, R29 ;  /* 0x0000001d091d7221 */ /* 0x000fe20000000000 */
[-C--:B---3--:R-:W-:Y:S01]  /*14080*/  IMAD.WIDE R6, R67, R92.reuse, c[0x0][0x178] ;  /* 0x00005e0043067625 */ /* 0x088fe200078e025c */
[----:B------:R-:W-:Y:S01]  /*14090*/  FADD R30, R10, R30 ;  /* 0x0000001e0a1e7221 */ /* 0x000fe20000000000 */
[----:B------:R-:W-:Y:S01]  /*140a0*/  FADD R31, R11, R31 ;  /* 0x0000001f0b1f7221 */ /* 0x000fe20000000000 */
[----:B------:R-:W-:Y:S01]  /*140b0*/  FADD R24, R16, R24 ;  /* 0x0000001810187221 */ /* 0x000fe20000000000 */
[-C--:B------:R-:W-:Y:S01]  /*140c0*/  IMAD.WIDE R8, R69, R92.reuse, c[0x0][0x178] ;  /* 0x00005e0045087625 */ /* 0x080fe200078e025c */
        /* <DEDUP_REMOVED lines=8> */
[----:B------:R1:W-:Y:S01]  /*14150*/  @P5 STG.E.128 [R2.64], R36 ;  /* 0x0000002402005986 */ /* 0x0003e2000c101d0a */
[----:B------:R-:W-:-:S03]  /*14160*/  IMAD.WIDE R16, R73, R92, c[0x0][0x178] ;  /* 0x00005e0049107625 */ /* 0x000fc600078e025c */
[----:B------:R1:W-:Y:S04]  /*14170*/  @P4 STG.E.128 [R4.64], R40 ;  /* 0x0000002804004986 */ /* 0x0003e8000c101d0a */
[----:B------:R1:W-:Y:S04]  /*14180*/  @P3 STG.E.128 [R6.64], R32 ;  /* 0x0000002006003986 */ /* 0x0003e8000c101d0a */
[----:B------:R1:W-:Y:S04]  /*14190*/  @P2 STG.E.128 [R8.64], R28 ;  /* 0x0000001c08002986 */ /* 0x0003e8000c101d0a */
[----:B------:R1:W-:Y:S01]  /*141a0*/  @P1 STG.E.128 [R10.64], R24 ;  /* 0x000000180a001986 */ /* 0x0003e2000c101d0a */
[----:B------:R-:W-:-:S03]  /*141b0*/  FADD R12, R60, R12 ;  /* 0x0000000c3c0c7221 */ /* 0x000fc60000000000 */
[----:B------:R1:W-:Y:S01]  /*141c0*/  @P0 STG.E.128 [R16.64], R20 ;  /* 0x0000001410000986 */ /* 0x0003e2000c101d0a */
[----:B------:R-:W-:Y:S01]  /*141d0*/  FADD R13, R61, R13 ;  /* 0x0000000d3d0d7221 */ /* 0x000fe20000000000 */
[----:B------:R-:W-:Y:S01]  /*141e0*/  FADD R14, R62, R14 ;  /* 0x0000000e3e0e7221 */ /* 0x000fe20000000000 */
[----:B------:R-:W-:Y:S01]  /*141f0*/  FADD R15, R63, R15 ;  /* 0x0000000f3f0f7221 */ /* 0x000fe20000000000 */
[----:B------:R-:W-:Y:S01]  /*14200*/  IMAD.WIDE R92, R93, R92, c[0x0][0x178] ;  /* 0x00005e005d5c7625 */ /* 0x000fe200078e025c */
[----:B------:R-:W-:Y:S06]  /*14210*/  @!P6 EXIT ;  /* 0x000000000000e94d */ /* 0x000fec0003800000 */
[----:B------:R-:W-:Y:S01]  /*14220*/  STG.E.128 [R92.64], R12 ;  /* 0x0000000c5c007986 */ /* 0x000fe2000c101d0a */
[----:B------:R-:W-:Y:S05]  /*14230*/  EXIT ;  /* 0x000000000000794d */ /* 0x000fea0003800000 */
.L_x_2:
[----:B------:R-:W-:-:S00]  /*14240*/  BRA `(.L_x_2) ;  /* 0xfffffff000007947 */ /* 0x000fc0000383ffff */
[----:B------:R-:W-:-:S00]  /*14250*/  NOP ;  /* 0x0000000000007918 */ /* 0x000fc00000000000 */
        /* <DEDUP_REMOVED lines=10> */
.L_x_3:


//--------------------- .nv.shared.triton_mm      --------------------------
	.section	.nv.shared.triton_mm,"aw",@nobits
	.align	16
